	.target	sm_100a

	.elftype	@"ET_EXEC"


//--------------------- .note.nv.tkinfo           --------------------------
	.section	.note.nv.tkinfo,"",@"SHT_NOTE"
	.sectionflags	@"SHF_NOTE_NV_TKINFO"
	.tkinfo
        /*0018*/ 	.word	0x00000002
        /*0030*/ 	.string	""
        /*0030*/ 	.string	"ptxas"
        /*0030*/ 	.string	"Cuda compilation tools, release 13.0, V13.0.88"
        /*0030*/ 	.string	"Build cuda_13.0.r13.0/compiler.36424714_0"
        /*0030*/ 	.string	"-arch sm_100a -m 64 "



//--------------------- .note.nv.cuinfo           --------------------------
	.section	.note.nv.cuinfo,"",@"SHT_NOTE"
	.sectionflags	@"SHF_NOTE_NV_CUINFO"
        /*0018*/ 	.short	0x0002
        /*001a*/ 	.short	0x0064
        /*001c*/ 	.short	0x0082
	.zero		2


//--------------------- .nv.info                  --------------------------
	.section	.nv.info,"",@"SHT_CUDA_INFO"
	.align	4


	//----- nvinfo : EIATTR_REGCOUNT
	.align		4
        /*0000*/ 	.byte	0x04, 0x2f
        /*0002*/ 	.short	(.L_19 - .L_18)
	.align		4
.L_18:
        /*0004*/ 	.word	index@(_ZN7cutlass13device_kernelINS_4gemm6kernel13GemmUniversalIN4cute5tupleIJiiiiEEENS1_10collective13CollectiveMmaINS1_35MainloopSm100TmaUmmaWarpSpecializedILi10ELi2ELi4ENS5_IJNS4_1CILi2EEENSA_ILi1EEESC_EEEEENS5_IJNSA_ILi64EEENSA_ILi96EEESF_EEENS_6half_tENS5_IJlSC_lEEESI_SJ_NS4_8TiledMMAINS4_8MMA_AtomIJNS4_20SM100_MMA_F16BF16_SSISI_SI_fLi64ELi96ELNS4_4UMMA5MajorE0ELSO_0ELNSN_7ScaleInE0ELSP_0EEEEEENS4_6LayoutINS5_IJSC_SC_SC_EEENS5_IJNSA_ILi0EEESU_SU_EEEEENS5_IJNS4_10UnderscoreESX_SX_EEEEENS4_13SM90_TMA_LOADENS4_14ComposedLayoutINS4_7SwizzleILi3ELi4ELi3EEENS4_18smem_ptr_flag_bitsILi16EEENSS_INS5_IJNSA_ILi8EEESF_EEENS5_IJSF_SC_EEEEEEEvNS4_8identityENS4_23SM90_TMA_LOAD_MULTICASTES1A_vS1B_EENS_8epilogue10collective18CollectiveEpilogueINS1E_23Sm100TmaWarpSpecializedILi3ELi2ELi16ELb1ELb0EEEJSH_NS5_IJNSS_ISF_SC_EENSS_INSA_ILi32EEESC_EEEEESI_SJ_SI_SJ_NS1E_6fusion15FusionCallbacksIS1I_NS1N_17LinearCombinationISI_fSI_fLNS_15FloatRoundStyleE2EEESH_S1M_JEEENS4_5SM1004TMEM4LOAD26SM100_TMEM_LOAD_16dp256b4xES10_NS11_INS12_ILi2ELi4ELi3EEES15_NSS_INS5_IJS16_S1K_EEENS5_IJS1K_SC_EEEEEEENS4_17SM75_U32x4_LDSM_NENS4_14SM90_TMA_STOREES21_NS4_17SM90_U32x4_STSM_NENS4_39AutoVectorizingCopyWithAssumedAlignmentILi128EEEEEEvvEEEEvNT_6ParamsE)
        /*0008*/ 	.word	0x00000041


	//----- nvinfo : EIATTR_FRAME_SIZE
	.align		4
.L_19:
        /*000c*/ 	.byte	0x04, 0x11
        /*000e*/ 	.short	(.L_21 - .L_20)
	.align		4
.L_20:
        /*0010*/ 	.word	index@($__internal_2_$__cuda_sm10x_tcgen05_guardrail_trap_unallocated_columns_being_dealloced)
        /*0014*/ 	.word	0x00000000


	//----- nvinfo : EIATTR_FRAME_SIZE
	.align		4
.L_21:
        /*0018*/ 	.byte	0x04, 0x11
        /*001a*/ 	.short	(.L_23 - .L_22)
	.align		4
.L_22:
        /*001c*/ 	.word	index@($__internal_1_$__cuda_sm10x_tcgen05_guardrail_trap_phase_invalid_during_alloc)
        /*0020*/ 	.word	0x00000000


	//----- nvinfo : EIATTR_FRAME_SIZE
	.align		4
.L_23:
        /*0024*/ 	.byte	0x04, 0x11
        /*0026*/ 	.short	(.L_25 - .L_24)
	.align		4
.L_24:
        /*0028*/ 	.word	index@($__internal_0_$__cuda_sm10x_tcgen05_guardrail_trap_col_being_dealloced_not_returned_by_alloc)
        /*002c*/ 	.word	0x00000000


	//----- nvinfo : EIATTR_FRAME_SIZE
	.align		4
.L_25:
        /*0030*/ 	.byte	0x04, 0x11
        /*0032*/ 	.short	(.L_27 - .L_26)
	.align		4
.L_26:
        /*0034*/ 	.word	index@(_ZN7cutlass13device_kernelINS_4gemm6kernel13GemmUniversalIN4cute5tupleIJiiiiEEENS1_10collective13CollectiveMmaINS1_35MainloopSm100TmaUmmaWarpSpecializedILi10ELi2ELi4ENS5_IJNS4_1CILi2EEENSA_ILi1EEESC_EEEEENS5_IJNSA_ILi64EEENSA_ILi96EEESF_EEENS_6half_tENS5_IJlSC_lEEESI_SJ_NS4_8TiledMMAINS4_8MMA_AtomIJNS4_20SM100_MMA_F16BF16_SSISI_SI_fLi64ELi96ELNS4_4UMMA5MajorE0ELSO_0ELNSN_7ScaleInE0ELSP_0EEEEEENS4_6LayoutINS5_IJSC_SC_SC_EEENS5_IJNSA_ILi0EEESU_SU_EEEEENS5_IJNS4_10UnderscoreESX_SX_EEEEENS4_13SM90_TMA_LOADENS4_14ComposedLayoutINS4_7SwizzleILi3ELi4ELi3EEENS4_18smem_ptr_flag_bitsILi16EEENSS_INS5_IJNSA_ILi8EEESF_EEENS5_IJSF_SC_EEEEEEEvNS4_8identityENS4_23SM90_TMA_LOAD_MULTICASTES1A_vS1B_EENS_8epilogue10collective18CollectiveEpilogueINS1E_23Sm100TmaWarpSpecializedILi3ELi2ELi16ELb1ELb0EEEJSH_NS5_IJNSS_ISF_SC_EENSS_INSA_ILi32EEESC_EEEEESI_SJ_SI_SJ_NS1E_6fusion15FusionCallbacksIS1I_NS1N_17LinearCombinationISI_fSI_fLNS_15FloatRoundStyleE2EEESH_S1M_JEEENS4_5SM1004TMEM4LOAD26SM100_TMEM_LOAD_16dp256b4xES10_NS11_INS12_ILi2ELi4ELi3EEES15_NSS_INS5_IJS16_S1K_EEENS5_IJS1K_SC_EEEEEEENS4_17SM75_U32x4_LDSM_NENS4_14SM90_TMA_STOREES21_NS4_17SM90_U32x4_STSM_NENS4_39AutoVectorizingCopyWithAssumedAlignmentILi128EEEEEEvvEEEEvNT_6ParamsE)
        /*0038*/ 	.word	0x00000000


	//----- nvinfo : EIATTR_MIN_STACK_SIZE
	.align		4
.L_27:
        /*003c*/ 	.byte	0x04, 0x12
        /*003e*/ 	.short	(.L_29 - .L_28)
	.align		4
.L_28:
        /*0040*/ 	.word	index@(_ZN7cutlass13device_kernelINS_4gemm6kernel13GemmUniversalIN4cute5tupleIJiiiiEEENS1_10collective13CollectiveMmaINS1_35MainloopSm100TmaUmmaWarpSpecializedILi10ELi2ELi4ENS5_IJNS4_1CILi2EEENSA_ILi1EEESC_EEEEENS5_IJNSA_ILi64EEENSA_ILi96EEESF_EEENS_6half_tENS5_IJlSC_lEEESI_SJ_NS4_8TiledMMAINS4_8MMA_AtomIJNS4_20SM100_MMA_F16BF16_SSISI_SI_fLi64ELi96ELNS4_4UMMA5MajorE0ELSO_0ELNSN_7ScaleInE0ELSP_0EEEEEENS4_6LayoutINS5_IJSC_SC_SC_EEENS5_IJNSA_ILi0EEESU_SU_EEEEENS5_IJNS4_10UnderscoreESX_SX_EEEEENS4_13SM90_TMA_LOADENS4_14ComposedLayoutINS4_7SwizzleILi3ELi4ELi3EEENS4_18smem_ptr_flag_bitsILi16EEENSS_INS5_IJNSA_ILi8EEESF_EEENS5_IJSF_SC_EEEEEEEvNS4_8identityENS4_23SM90_TMA_LOAD_MULTICASTES1A_vS1B_EENS_8epilogue10collective18CollectiveEpilogueINS1E_23Sm100TmaWarpSpecializedILi3ELi2ELi16ELb1ELb0EEEJSH_NS5_IJNSS_ISF_SC_EENSS_INSA_ILi32EEESC_EEEEESI_SJ_SI_SJ_NS1E_6fusion15FusionCallbacksIS1I_NS1N_17LinearCombinationISI_fSI_fLNS_15FloatRoundStyleE2EEESH_S1M_JEEENS4_5SM1004TMEM4LOAD26SM100_TMEM_LOAD_16dp256b4xES10_NS11_INS12_ILi2ELi4ELi3EEES15_NSS_INS5_IJS16_S1K_EEENS5_IJS1K_SC_EEEEEEENS4_17SM75_U32x4_LDSM_NENS4_14SM90_TMA_STOREES21_NS4_17SM90_U32x4_STSM_NENS4_39AutoVectorizingCopyWithAssumedAlignmentILi128EEEEEEvvEEEEvNT_6ParamsE)
        /*0044*/ 	.word	0x00000000
.L_29:


//--------------------- .nv.compat                --------------------------
	.section	.nv.compat,"",@"SHT_CUDA_COMPAT_INFO"
	.align	4
        /*0000*/ 	.byte	0x02, 0x09, 0x01, 0x00, 0x02, 0x02, 0x02, 0x00, 0x02, 0x05, 0x05, 0x00, 0x03, 0x07, 0x01, 0x01
        /*0010*/ 	.byte	0x02, 0x03, 0x01, 0x00, 0x02, 0x06, 0x01, 0x00, 0x04, 0x0b, 0x08, 0x00, 0x09, 0x00, 0x00, 0x00
        /*0020*/ 	.byte	0x00, 0x00, 0x00, 0x00


//--------------------- .nv.info._ZN7cutlass13device_kernelINS_4gemm6kernel13GemmUniversalIN4cute5tupleIJiiiiEEENS1_10collective13CollectiveMmaINS1_35MainloopSm100TmaUmmaWarpSpecializedILi10ELi2ELi4ENS5_IJNS4_1CILi2EEENSA_ILi1EEESC_EEEEENS5_IJNSA_ILi64EEENSA_ILi96EEESF_EEENS_6half_tENS5_IJlSC_lEEESI_SJ_NS4_8TiledMMAINS4_8MMA_AtomIJNS4_20SM100_MMA_F16BF16_SSISI_SI_fLi64ELi96ELNS4_4UMMA5MajorE0ELSO_0ELNSN_7ScaleInE0ELSP_0EEEEEENS4_6LayoutINS5_IJSC_SC_SC_EEENS5_IJNSA_ILi0EEESU_SU_EEEEENS5_IJNS4_10UnderscoreESX_SX_EEEEENS4_13SM90_TMA_LOADENS4_14ComposedLayoutINS4_7SwizzleILi3ELi4ELi3EEENS4_18smem_ptr_flag_bitsILi16EEENSS_INS5_IJNSA_ILi8EEESF_EEENS5_IJSF_SC_EEEEEEEvNS4_8identityENS4_23SM90_TMA_LOAD_MULTICASTES1A_vS1B_EENS_8epilogue10collective18CollectiveEpilogueINS1E_23Sm100TmaWarpSpecializedILi3ELi2ELi16ELb1ELb0EEEJSH_NS5_IJNSS_ISF_SC_EENSS_INSA_ILi32EEESC_EEEEESI_SJ_SI_SJ_NS1E_6fusion15FusionCallbacksIS1I_NS1N_17LinearCombinationISI_fSI_fLNS_15FloatRoundStyleE2EEESH_S1M_JEEENS4_5SM1004TMEM4LOAD26SM100_TMEM_LOAD_16dp256b4xES10_NS11_INS12_ILi2ELi4ELi3EEES15_NSS_INS5_IJS16_S1K_EEENS5_IJS1K_SC_EEEEEEENS4_17SM75_U32x4_LDSM_NENS4_14SM90_TMA_STOREES21_NS4_17SM90_U32x4_STSM_NENS4_39AutoVectorizingCopyWithAssumedAlignmentILi128EEEEEEvvEEEEvNT_6ParamsE --------------------------
	.section	.nv.info._ZN7cutlass13device_kernelINS_4gemm6kernel13GemmUniversalIN4cute5tupleIJiiiiEEENS1_10collective13CollectiveMmaINS1_35MainloopSm100TmaUmmaWarpSpecializedILi10ELi2ELi4ENS5_IJNS4_1CILi2EEENSA_ILi1EEESC_EEEEENS5_IJNSA_ILi64EEENSA_ILi96EEESF_EEENS_6half_tENS5_IJlSC_lEEESI_SJ_NS4_8TiledMMAINS4_8MMA_AtomIJNS4_20SM100_MMA_F16BF16_SSISI_SI_fLi64ELi96ELNS4_4UMMA5MajorE0ELSO_0ELNSN_7ScaleInE0ELSP_0EEEEEENS4_6LayoutINS5_IJSC_SC_SC_EEENS5_IJNSA_ILi0EEESU_SU_EEEEENS5_IJNS4_10UnderscoreESX_SX_EEEEENS4_13SM90_TMA_LOADENS4_14ComposedLayoutINS4_7SwizzleILi3ELi4ELi3EEENS4_18smem_ptr_flag_bitsILi16EEENSS_INS5_IJNSA_ILi8EEESF_EEENS5_IJSF_SC_EEEEEEEvNS4_8identityENS4_23SM90_TMA_LOAD_MULTICASTES1A_vS1B_EENS_8epilogue10collective18CollectiveEpilogueINS1E_23Sm100TmaWarpSpecializedILi3ELi2ELi16ELb1ELb0EEEJSH_NS5_IJNSS_ISF_SC_EENSS_INSA_ILi32EEESC_EEEEESI_SJ_SI_SJ_NS1E_6fusion15FusionCallbacksIS1I_NS1N_17LinearCombinationISI_fSI_fLNS_15FloatRoundStyleE2EEESH_S1M_JEEENS4_5SM1004TMEM4LOAD26SM100_TMEM_LOAD_16dp256b4xES10_NS11_INS12_ILi2ELi4ELi3EEES15_NSS_INS5_IJS16_S1K_EEENS5_IJS1K_SC_EEEEEEENS4_17SM75_U32x4_LDSM_NENS4_14SM90_TMA_STOREES21_NS4_17SM90_U32x4_STSM_NENS4_39AutoVectorizingCopyWithAssumedAlignmentILi128EEEEEEvvEEEEvNT_6ParamsE,"",@"SHT_CUDA_INFO"
	.sectionflags	@""
	.align	4


	//----- nvinfo : EIATTR_CUDA_API_VERSION
	.align		4
        /*0000*/ 	.byte	0x04, 0x37
        /*0002*/ 	.short	(.L_31 - .L_30)
.L_30:
        /*0004*/ 	.word	0x00000082


	//----- nvinfo : EIATTR_KPARAM_INFO
	.align		4
.L_31:
        /*0008*/ 	.byte	0x04, 0x17
        /*000a*/ 	.short	(.L_33 - .L_32)
.L_32:
        /*000c*/ 	.word	0x00000000
        /*0010*/ 	.short	0x0000
        /*0012*/ 	.short	0x0000
        /*0014*/ 	.byte	0x00, 0xf0, 0x01, 0x20


	//----- nvinfo : EIATTR_AT_ENTRY_FRAGMENTS
	.align		4
.L_33:
        /*0018*/ 	.byte	0x04, 0x4f
        /*001a*/ 	.short	(.L_35 - .L_34)


	//   ....[0]....
.L_34:
        /*001c*/ 	.word	0x00000006


	//----- nvinfo : EIATTR_RESERVED_SMEM_USED
	.align		4
.L_35:
        /*0020*/ 	.byte	0x01, 0x41
	.zero		2


	//----- nvinfo : EIATTR_SPARSE_MMA_MASK
	.align		4
        /*0024*/ 	.byte	0x03, 0x50
        /*0026*/ 	.short	0x0000


	//----- nvinfo : EIATTR_TCGEN05_1CTA_USED
	.align		4
        /*0028*/ 	.byte	0x01, 0x51
	.zero		2


	//----- nvinfo : EIATTR_MAXREG_COUNT
	.align		4
        /*002c*/ 	.byte	0x03, 0x1b
        /*002e*/ 	.short	0x00ff


	//----- nvinfo : EIATTR_NUM_BARRIERS
	.align		4
        /*0030*/ 	.byte	0x02, 0x4c
        /*0032*/ 	.byte	0x07
	.zero		1


	//----- nvinfo : EIATTR_EXTERNS
	.align		4
        /*0034*/ 	.byte	0x04, 0x0f
        /*0036*/ 	.short	(.L_37 - .L_36)


	//   ....[0]....
	.align		4
.L_36:
        /*0038*/ 	.word	index@(__assertfail)


	//----- nvinfo : EIATTR_MERCURY_ISA_VERSION
	.align		4
.L_37:
        /*003c*/ 	.byte	0x03, 0x5f
        /*003e*/ 	.short	0x0101


	//----- nvinfo : EIATTR_INT_WARP_WIDE_INSTR_OFFSETS
	.align		4
        /*0040*/ 	.byte	0x04, 0x31
        /*0042*/ 	.short	(.L_39 - .L_38)


	//   ....[0]....
.L_38:
        /*0044*/ 	.word	0x00004150


	//   ....[1]....
        /*0048*/ 	.word	0x00004180


	//   ....[2]....
        /*004c*/ 	.word	0x000041a0


	//   ....[3]....
        /*0050*/ 	.word	0x00004d90


	//   ....[4]....
        /*0054*/ 	.word	0x00004df0


	//   ....[5]....
        /*0058*/ 	.word	0x00004ee0


	//   ....[6]....
        /*005c*/ 	.word	0x00004f70


	//   ....[7]....
        /*0060*/ 	.word	0x00005060


	//   ....[8]....
        /*0064*/ 	.word	0x00005110


	//----- nvinfo : EIATTR_COOP_GROUP_MASK_REGIDS
	.align		4
.L_39:
        /*0068*/ 	.byte	0x04, 0x29
        /*006a*/ 	.short	(.L_41 - .L_40)


	//   ....[0]....
.L_40:
        /*006c*/ 	.word	0xffffffff


	//   ....[1]....
        /*0070*/ 	.word	0xffffffff


	//   ....[2]....
        /*0074*/ 	.word	0xffffffff


	//   ....[3]....
        /*0078*/ 	.word	0xffffffff


	//   ....[4]....
        /*007c*/ 	.word	0xffffffff


	//   ....[5]....
        /*0080*/ 	.word	0xffffffff


	//   ....[6]....
        /*0084*/ 	.word	0xffffffff


	//   ....[7]....
        /*0088*/ 	.word	0xffffffff


	//   ....[8]....
        /*008c*/ 	.word	0xffffffff


	//   ....[9]....
        /*0090*/ 	.word	0xffffffff


	//   ....[10]....
        /*0094*/ 	.word	0xffffffff


	//   ....[11]....
        /*0098*/ 	.word	0xffffffff


	//   ....[12]....
        /*009c*/ 	.word	0xffffffff


	//   ....[13]....
        /*00a0*/ 	.word	0xffffffff


	//----- nvinfo : EIATTR_COOP_GROUP_INSTR_OFFSETS
	.align		4
.L_41:
        /*00a4*/ 	.byte	0x04, 0x28
        /*00a6*/ 	.short	(.L_43 - .L_42)


	//   ....[0]....
.L_42:
        /*00a8*/ 	.word	0x00000080


	//   ....[1]....
        /*00ac*/ 	.word	0x000004f0


	//   ....[2]....
        /*00b0*/ 	.word	0x00000770


	//   ....[3]....
        /*00b4*/ 	.word	0x000008f0


	//   ....[4]....
        /*00b8*/ 	.word	0x000009f0


	//   ....[5]....
        /*00bc*/ 	.word	0x00000b60


	//   ....[6]....
        /*00c0*/ 	.word	0x00000d00


	//   ....[7]....
        /*00c4*/ 	.word	0x00000ec0


	//   ....[8]....
        /*00c8*/ 	.word	0x00002110


	//   ....[9]....
        /*00cc*/ 	.word	0x00003350


	//   ....[10]....
        /*00d0*/ 	.word	0x00003560


	//   ....[11]....
        /*00d4*/ 	.word	0x00003590


	//   ....[12]....
        /*00d8*/ 	.word	0x00004030


	//   ....[13]....
        /*00dc*/ 	.word	0x00004260


	//----- nvinfo : EIATTR_VRC_CTA_INIT_COUNT
	.align		4
.L_43:
        /*00e0*/ 	.byte	0x02, 0x4a
        /*00e2*/ 	.byte	0x80
	.zero		1


	//----- nvinfo : EIATTR_SYSCALL_OFFSETS
	.align		4
        /*00e4*/ 	.byte	0x04, 0x46
        /*00e6*/ 	.short	(.L_45 - .L_44)


	//   ....[0]....
.L_44:
        /*00e8*/ 	.word	0x00005d70


	//   ....[1]....
        /*00ec*/ 	.word	0x00005e60


	//   ....[2]....
        /*00f0*/ 	.word	0x000065e0


	//   ....[3]....
        /*00f4*/ 	.word	0x00006ea0


	//   ....[4]....
        /*00f8*/ 	.word	0x00007750


	//----- nvinfo : EIATTR_MBARRIER_INSTR_OFFSETS
	.align		4
.L_45:
        /*00fc*/ 	.byte	0x04, 0x39
        /*00fe*/ 	.short	(.L_47 - .L_46)


	//   ....[0]....
.L_46:
        /*0100*/ 	.word	0x00000610
        /*0104*/ 	.word	0x000000ff
        /*0108*/ 	.word	0x00000000
        /*010c*/ 	.short	0x0100
        /*010e*/ 	.byte	0x04
	.zero		1


	//   ....[1]....
        /*0110*/ 	.word	0x00000620
        /*0114*/ 	.word	0x000000ff
        /*0118*/ 	.word	0x00000050
        /*011c*/ 	.short	0x0100
        /*011e*/ 	.byte	0x04
	.zero		1


	//   ....[2]....
        /*0120*/ 	.word	0x00000630
        /*0124*/ 	.word	0x000000ff
        /*0128*/ 	.word	0x00000008
        /*012c*/ 	.short	0x0100
        /*012e*/ 	.byte	0x04
	.zero		1


	//   ....[3]....
        /*0130*/ 	.word	0x00000640
        /*0134*/ 	.word	0x000000ff
        /*0138*/ 	.word	0x00000058
        /*013c*/ 	.short	0x0100
        /*013e*/ 	.byte	0x04
	.zero		1


	//   ....[4]....
        /*0140*/ 	.word	0x00000650
        /*0144*/ 	.word	0x000000ff
        /*0148*/ 	.word	0x00000010
        /*014c*/ 	.short	0x0100
        /*014e*/ 	.byte	0x04
	.zero		1


	//   ....[5]....
        /*0150*/ 	.word	0x00000660
        /*0154*/ 	.word	0x000000ff
        /*0158*/ 	.word	0x00000060
        /*015c*/ 	.short	0x0100
        /*015e*/ 	.byte	0x04
	.zero		1


	//   ....[6]....
        /*0160*/ 	.word	0x00000670
        /*0164*/ 	.word	0x000000ff
        /*0168*/ 	.word	0x00000018
        /*016c*/ 	.short	0x0100
        /*016e*/ 	.byte	0x04
	.zero		1


	//   ....[7]....
        /*0170*/ 	.word	0x00000680
        /*0174*/ 	.word	0x000000ff
        /*0178*/ 	.word	0x00000068
        /*017c*/ 	.short	0x0100
        /*017e*/ 	.byte	0x04
	.zero		1


	//   ....[8]....
        /*0180*/ 	.word	0x00000690
        /*0184*/ 	.word	0x000000ff
        /*0188*/ 	.word	0x00000020
        /*018c*/ 	.short	0x0100
        /*018e*/ 	.byte	0x04
	.zero		1


	//   ....[9]....
        /*0190*/ 	.word	0x000006a0
        /*0194*/ 	.word	0x000000ff
        /*0198*/ 	.word	0x00000070
        /*019c*/ 	.short	0x0100
        /*019e*/ 	.byte	0x04
	.zero		1


	//   ....[10]....
        /*01a0*/ 	.word	0x000006b0
        /*01a4*/ 	.word	0x000000ff
        /*01a8*/ 	.word	0x00000028
        /*01ac*/ 	.short	0x0100
        /*01ae*/ 	.byte	0x04
	.zero		1


	//   ....[11]....
        /*01b0*/ 	.word	0x000006c0
        /*01b4*/ 	.word	0x000000ff
        /*01b8*/ 	.word	0x00000078
        /*01bc*/ 	.short	0x0100
        /*01be*/ 	.byte	0x04
	.zero		1


	//   ....[12]....
        /*01c0*/ 	.word	0x000006d0
        /*01c4*/ 	.word	0x000000ff
        /*01c8*/ 	.word	0x00000030
        /*01cc*/ 	.short	0x0100
        /*01ce*/ 	.byte	0x04
	.zero		1


	//   ....[13]....
        /*01d0*/ 	.word	0x000006e0
        /*01d4*/ 	.word	0x000000ff
        /*01d8*/ 	.word	0x00000080
        /*01dc*/ 	.short	0x0100
        /*01de*/ 	.byte	0x04
	.zero		1


	//   ....[14]....
        /*01e0*/ 	.word	0x000006f0
        /*01e4*/ 	.word	0x000000ff
        /*01e8*/ 	.word	0x00000038
        /*01ec*/ 	.short	0x0100
        /*01ee*/ 	.byte	0x04
	.zero		1


	//   ....[15]....
        /*01f0*/ 	.word	0x00000700
        /*01f4*/ 	.word	0x000000ff
        /*01f8*/ 	.word	0x00000088
        /*01fc*/ 	.short	0x0100
        /*01fe*/ 	.byte	0x04
	.zero		1


	//   ....[16]....
        /*0200*/ 	.word	0x00000710
        /*0204*/ 	.word	0x000000ff
        /*0208*/ 	.word	0x00000040
        /*020c*/ 	.short	0x0100
        /*020e*/ 	.byte	0x04
	.zero		1


	//   ....[17]....
        /*0210*/ 	.word	0x00000720
        /*0214*/ 	.word	0x000000ff
        /*0218*/ 	.word	0x00000090
        /*021c*/ 	.short	0x0100
        /*021e*/ 	.byte	0x04
	.zero		1


	//   ....[18]....
        /*0220*/ 	.word	0x00000730
        /*0224*/ 	.word	0x000000ff
        /*0228*/ 	.word	0x00000048
        /*022c*/ 	.short	0x0100
        /*022e*/ 	.byte	0x04
	.zero		1


	//   ....[19]....
        /*0230*/ 	.word	0x00000740
        /*0234*/ 	.word	0x000000ff
        /*0238*/ 	.word	0x00000098
        /*023c*/ 	.short	0x0100
        /*023e*/ 	.byte	0x04
	.zero		1


	//   ....[20]....
        /*0240*/ 	.word	0x00000880
        /*0244*/ 	.word	0x000000ff
        /*0248*/ 	.word	0x000000a0
        /*024c*/ 	.short	0x0100
        /*024e*/ 	.byte	0x04
	.zero		1


	//   ....[21]....
        /*0250*/ 	.word	0x00000890
        /*0254*/ 	.word	0x000000ff
        /*0258*/ 	.word	0x000000b8
        /*025c*/ 	.short	0x0100
        /*025e*/ 	.byte	0x04
	.zero		1


	//   ....[22]....
        /*0260*/ 	.word	0x000008a0
        /*0264*/ 	.word	0x000000ff
        /*0268*/ 	.word	0x000000a8
        /*026c*/ 	.short	0x0100
        /*026e*/ 	.byte	0x04
	.zero		1


	//   ....[23]....
        /*0270*/ 	.word	0x000008b0
        /*0274*/ 	.word	0x000000ff
        /*0278*/ 	.word	0x000000c0
        /*027c*/ 	.short	0x0100
        /*027e*/ 	.byte	0x04
	.zero		1


	//   ....[24]....
        /*0280*/ 	.word	0x000008c0
        /*0284*/ 	.word	0x000000ff
        /*0288*/ 	.word	0x000000b0
        /*028c*/ 	.short	0x0100
        /*028e*/ 	.byte	0x04
	.zero		1


	//   ....[25]....
        /*0290*/ 	.word	0x000008d0
        /*0294*/ 	.word	0x000000ff
        /*0298*/ 	.word	0x000000c8
        /*029c*/ 	.short	0x0100
        /*029e*/ 	.byte	0x04
	.zero		1


	//   ....[26]....
        /*02a0*/ 	.word	0x000009c0
        /*02a4*/ 	.word	0x000000ff
        /*02a8*/ 	.word	0x000000d0
        /*02ac*/ 	.short	0x0100
        /*02ae*/ 	.byte	0x06
	.zero		1


	//   ....[27]....
        /*02b0*/ 	.word	0x000009d0
        /*02b4*/ 	.word	0x000000ff
        /*02b8*/ 	.word	0x000000d8
        /*02bc*/ 	.short	0x0100
        /*02be*/ 	.byte	0x06
	.zero		1


	//   ....[28]....
        /*02c0*/ 	.word	0x00000b10
        /*02c4*/ 	.word	0x000000ff
        /*02c8*/ 	.word	0x000000e0
        /*02cc*/ 	.short	0x0100
        /*02ce*/ 	.byte	0x06
	.zero		1


	//   ....[29]....
        /*02d0*/ 	.word	0x00000b20
        /*02d4*/ 	.word	0x000000ff
        /*02d8*/ 	.word	0x000000f0
        /*02dc*/ 	.short	0x0100
        /*02de*/ 	.byte	0x06
	.zero		1


	//   ....[30]....
        /*02e0*/ 	.word	0x00000b30
        /*02e4*/ 	.word	0x000000ff
        /*02e8*/ 	.word	0x000000e8
        /*02ec*/ 	.short	0x0100
        /*02ee*/ 	.byte	0x06
	.zero		1


	//   ....[31]....
        /*02f0*/ 	.word	0x00000b40
        /*02f4*/ 	.word	0x000000ff
        /*02f8*/ 	.word	0x000000f8
        /*02fc*/ 	.short	0x0100
        /*02fe*/ 	.byte	0x06
	.zero		1


	//   ....[32]....
        /*0300*/ 	.word	0x00000c70
        /*0304*/ 	.word	0x000000ff
        /*0308*/ 	.word	0x00000100
        /*030c*/ 	.short	0x0100
        /*030e*/ 	.byte	0x04
	.zero		1


	//   ....[33]....
        /*0310*/ 	.word	0x00000c80
        /*0314*/ 	.word	0x000000ff
        /*0318*/ 	.word	0x00000120
        /*031c*/ 	.short	0x0100
        /*031e*/ 	.byte	0x04
	.zero		1


	//   ....[34]....
        /*0320*/ 	.word	0x00000c90
        /*0324*/ 	.word	0x000000ff
        /*0328*/ 	.word	0x00000108
        /*032c*/ 	.short	0x0100
        /*032e*/ 	.byte	0x04
	.zero		1


	//   ....[35]....
        /*0330*/ 	.word	0x00000ca0
        /*0334*/ 	.word	0x000000ff
        /*0338*/ 	.word	0x00000128
        /*033c*/ 	.short	0x0100
        /*033e*/ 	.byte	0x04
	.zero		1


	//   ....[36]....
        /*0340*/ 	.word	0x00000cb0
        /*0344*/ 	.word	0x000000ff
        /*0348*/ 	.word	0x00000110
        /*034c*/ 	.short	0x0100
        /*034e*/ 	.byte	0x04
	.zero		1


	//   ....[37]....
        /*0350*/ 	.word	0x00000cc0
        /*0354*/ 	.word	0x000000ff
        /*0358*/ 	.word	0x00000130
        /*035c*/ 	.short	0x0100
        /*035e*/ 	.byte	0x04
	.zero		1


	//   ....[38]....
        /*0360*/ 	.word	0x00000cd0
        /*0364*/ 	.word	0x000000ff
        /*0368*/ 	.word	0x00000118
        /*036c*/ 	.short	0x0100
        /*036e*/ 	.byte	0x04
	.zero		1


	//   ....[39]....
        /*0370*/ 	.word	0x00000ce0
        /*0374*/ 	.word	0x000000ff
        /*0378*/ 	.word	0x00000138
        /*037c*/ 	.short	0x0100
        /*037e*/ 	.byte	0x04
	.zero		1


	//   ....[40]....
        /*0380*/ 	.word	0x00000dd0
        /*0384*/ 	.word	0x000000ff
        /*0388*/ 	.word	0x00000140
        /*038c*/ 	.short	0x0100
        /*038e*/ 	.byte	0x04
	.zero		1


	//   ....[41]....
        /*0390*/ 	.word	0x00000de0
        /*0394*/ 	.word	0x000000ff
        /*0398*/ 	.word	0x00000150
        /*039c*/ 	.short	0x0100
        /*039e*/ 	.byte	0x04
	.zero		1


	//   ....[42]....
        /*03a0*/ 	.word	0x00000df0
        /*03a4*/ 	.word	0x000000ff
        /*03a8*/ 	.word	0x00000148
        /*03ac*/ 	.short	0x0100
        /*03ae*/ 	.byte	0x04
	.zero		1


	//   ....[43]....
        /*03b0*/ 	.word	0x00000e00
        /*03b4*/ 	.word	0x000000ff
        /*03b8*/ 	.word	0x00000158
        /*03bc*/ 	.short	0x0100
        /*03be*/ 	.byte	0x04
	.zero		1


	//   ....[44]....
        /*03c0*/ 	.word	0x000019b0
        /*03c4*/ 	.word	0x00000000
        /*03c8*/ 	.word	0x00000150
        /*03cc*/ 	.short	0x010a
        /*03ce*/ 	.byte	0xff
	.zero		1


	//   ....[45]....
        /*03d0*/ 	.word	0x000019e0
        /*03d4*/ 	.word	0x00000000
        /*03d8*/ 	.word	0x00000140
        /*03dc*/ 	.short	0x0101
        /*03de*/ 	.byte	0xff
	.zero		1


	//   ....[46]....
        /*03e0*/ 	.word	0x00001a90
        /*03e4*/ 	.word	0x000000ff
        /*03e8*/ 	.word	0x00000050
        /*03ec*/ 	.short	0x010a
        /*03ee*/ 	.byte	0x06
	.zero		1


	//   ....[47]....
        /*03f0*/ 	.word	0x00001b10
        /*03f4*/ 	.word	0x000000ff
        /*03f8*/ 	.word	0x00000050
        /*03fc*/ 	.short	0x010a
        /*03fe*/ 	.byte	0x21
	.zero		1


	//   ....[48]....
        /*0400*/ 	.word	0x00001ca0
        /*0404*/ 	.word	0x000000ff
        /*0408*/ 	.word	0x00000050
        /*040c*/ 	.short	0x010a
        /*040e*/ 	.byte	0x06
	.zero		1


	//   ....[49]....
        /*0410*/ 	.word	0x00001dd0
        /*0414*/ 	.word	0x000000ff
        /*0418*/ 	.word	0x000000d8
        /*041c*/ 	.short	0x0101
        /*041e*/ 	.byte	0x0f
	.zero		1


	//   ....[50]....
        /*0420*/ 	.word	0x00001df0
        /*0424*/ 	.word	0x000000ff
        /*0428*/ 	.word	0x00000050
        /*042c*/ 	.short	0x010a
        /*042e*/ 	.byte	0x06
	.zero		1


	//   ....[51]....
        /*0430*/ 	.word	0x00001e70
        /*0434*/ 	.word	0x000000ff
        /*0438*/ 	.word	0x00000050
        /*043c*/ 	.short	0x010a
        /*043e*/ 	.byte	0x09
	.zero		1


	//   ....[52]....
        /*0440*/ 	.word	0x00002000
        /*0444*/ 	.word	0x000000ff
        /*0448*/ 	.word	0x00000050
        /*044c*/ 	.short	0x010a
        /*044e*/ 	.byte	0x07
	.zero		1


	//   ....[53]....
        /*0450*/ 	.word	0x00002140
        /*0454*/ 	.word	0x00000003
        /*0458*/ 	.word	0x000000e0
        /*045c*/ 	.short	0x010a
        /*045e*/ 	.byte	0xff
	.zero		1


	//   ....[54]....
        /*0460*/ 	.word	0x00002290
        /*0464*/ 	.word	0x00000000
        /*0468*/ 	.word	0x00000000
        /*046c*/ 	.short	0x0101
        /*046e*/ 	.byte	0xff
	.zero		1


	//   ....[55]....
        /*0470*/ 	.word	0x00002840
        /*0474*/ 	.word	0x000000ff
        /*0478*/ 	.word	0x00000000
        /*047c*/ 	.short	0x010a
        /*047e*/ 	.byte	0x04
	.zero		1


	//   ....[56]....
        /*0480*/ 	.word	0x000028d0
        /*0484*/ 	.word	0x000000ff
        /*0488*/ 	.word	0x00000000
        /*048c*/ 	.short	0x010a
        /*048e*/ 	.byte	0x05
	.zero		1


	//   ....[57]....
        /*0490*/ 	.word	0x00002960
        /*0494*/ 	.word	0x000000ff
        /*0498*/ 	.word	0x00000000
        /*049c*/ 	.short	0x010a
        /*049e*/ 	.byte	0x05
	.zero		1


	//   ....[58]....
        /*04a0*/ 	.word	0x000029f0
        /*04a4*/ 	.word	0x000000ff
        /*04a8*/ 	.word	0x00000000
        /*04ac*/ 	.short	0x010a
        /*04ae*/ 	.byte	0x05
	.zero		1


	//   ....[59]....
        /*04b0*/ 	.word	0x00002a80
        /*04b4*/ 	.word	0x000000ff
        /*04b8*/ 	.word	0x00000000
        /*04bc*/ 	.short	0x010a
        /*04be*/ 	.byte	0x05
	.zero		1


	//   ....[60]....
        /*04c0*/ 	.word	0x00002b10
        /*04c4*/ 	.word	0x000000ff
        /*04c8*/ 	.word	0x00000000
        /*04cc*/ 	.short	0x010a
        /*04ce*/ 	.byte	0x05
	.zero		1


	//   ....[61]....
        /*04d0*/ 	.word	0x00002ba0
        /*04d4*/ 	.word	0x000000ff
        /*04d8*/ 	.word	0x00000000
        /*04dc*/ 	.short	0x010a
        /*04de*/ 	.byte	0x05
	.zero		1


	//   ....[62]....
        /*04e0*/ 	.word	0x00002c30
        /*04e4*/ 	.word	0x000000ff
        /*04e8*/ 	.word	0x00000000
        /*04ec*/ 	.short	0x010a
        /*04ee*/ 	.byte	0x05
	.zero		1


	//   ....[63]....
        /*04f0*/ 	.word	0x00002cc0
        /*04f4*/ 	.word	0x000000ff
        /*04f8*/ 	.word	0x00000000
        /*04fc*/ 	.short	0x010a
        /*04fe*/ 	.byte	0x05
	.zero		1


	//   ....[64]....
        /*0500*/ 	.word	0x00002d60
        /*0504*/ 	.word	0x00000000
        /*0508*/ 	.word	0x00000000
        /*050c*/ 	.short	0x010a
        /*050e*/ 	.byte	0xff
	.zero		1


	//   ....[65]....
        /*0510*/ 	.word	0x00002ea0
        /*0514*/ 	.word	0x00000002
        /*0518*/ 	.word	0x00000140
        /*051c*/ 	.short	0x010a
        /*051e*/ 	.byte	0xff
	.zero		1


	//   ....[66]....
        /*0520*/ 	.word	0x00002f10
        /*0524*/ 	.word	0x00000002
        /*0528*/ 	.word	0x00000000
        /*052c*/ 	.short	0x0101
        /*052e*/ 	.byte	0xff
	.zero		1


	//   ....[67]....
        /*0530*/ 	.word	0x00002f30
        /*0534*/ 	.word	0x000000ff
        /*0538*/ 	.word	0x000000f0
        /*053c*/ 	.short	0x010a
        /*053e*/ 	.byte	0x04
	.zero		1


	//   ....[68]....
        /*0540*/ 	.word	0x00003050
        /*0544*/ 	.word	0x00000002
        /*0548*/ 	.word	0x000000e0
        /*054c*/ 	.short	0x010a
        /*054e*/ 	.byte	0xff
	.zero		1


	//   ....[69]....
        /*0550*/ 	.word	0x00003150
        /*0554*/ 	.word	0x00000002
        /*0558*/ 	.word	0x00000000
        /*055c*/ 	.short	0x0101
        /*055e*/ 	.byte	0xff
	.zero		1


	//   ....[70]....
        /*0560*/ 	.word	0x000031e0
        /*0564*/ 	.word	0x000000ff
        /*0568*/ 	.word	0x000000f0
        /*056c*/ 	.short	0x0106
        /*056e*/ 	.byte	0x04
	.zero		1


	//   ....[71]....
        /*0570*/ 	.word	0x00003200
        /*0574*/ 	.word	0x000000ff
        /*0578*/ 	.word	0x000000f0
        /*057c*/ 	.short	0x010a
        /*057e*/ 	.byte	0x04
	.zero		1


	//   ....[72]....
        /*0580*/ 	.word	0x00003290
        /*0584*/ 	.word	0x000000ff
        /*0588*/ 	.word	0x000000f0
        /*058c*/ 	.short	0x0106
        /*058e*/ 	.byte	0x07
	.zero		1


	//   ....[73]....
        /*0590*/ 	.word	0x000032d0
        /*0594*/ 	.word	0x00000000
        /*0598*/ 	.word	0x000000f0
        /*059c*/ 	.short	0x010a
        /*059e*/ 	.byte	0xff
	.zero		1


	//   ....[74]....
        /*05a0*/ 	.word	0x00003830
        /*05a4*/ 	.word	0x00000000
        /*05a8*/ 	.word	0x000000e0
        /*05ac*/ 	.short	0x010a
        /*05ae*/ 	.byte	0xff
	.zero		1


	//   ....[75]....
        /*05b0*/ 	.word	0x00003930
        /*05b4*/ 	.word	0x00000003
        /*05b8*/ 	.word	0x00000000
        /*05bc*/ 	.short	0x0101
        /*05be*/ 	.byte	0xff
	.zero		1


	//   ....[76]....
        /*05c0*/ 	.word	0x00003940
        /*05c4*/ 	.word	0x000000ff
        /*05c8*/ 	.word	0x00000000
        /*05cc*/ 	.short	0x010a
        /*05ce*/ 	.byte	0x05
	.zero		1


	//   ....[77]....
        /*05d0*/ 	.word	0x000039c0
        /*05d4*/ 	.word	0x000000ff
        /*05d8*/ 	.word	0x00000120
        /*05dc*/ 	.short	0x010a
        /*05de*/ 	.byte	0x1f
	.zero		1


	//   ....[78]....
        /*05e0*/ 	.word	0x00003a90
        /*05e4*/ 	.word	0x000000ff
        /*05e8*/ 	.word	0x00000000
        /*05ec*/ 	.short	0x010a
        /*05ee*/ 	.byte	0x07
	.zero		1


	//   ....[79]....
        /*05f0*/ 	.word	0x00003bd0
        /*05f4*/ 	.word	0x000000ff
        /*05f8*/ 	.word	0x00000000
        /*05fc*/ 	.short	0x010a
        /*05fe*/ 	.byte	0x06
	.zero		1


	//   ....[80]....
        /*0600*/ 	.word	0x00003e60
        /*0604*/ 	.word	0x000000ff
        /*0608*/ 	.word	0x00000000
        /*060c*/ 	.short	0x010a
        /*060e*/ 	.byte	0x04
	.zero		1


	//   ....[81]....
        /*0610*/ 	.word	0x00003ef0
        /*0614*/ 	.word	0x000000ff
        /*0618*/ 	.word	0x00000000
        /*061c*/ 	.short	0x010a
        /*061e*/ 	.byte	0x05
	.zero		1


	//   ....[82]....
        /*0620*/ 	.word	0x00003f80
        /*0624*/ 	.word	0x000000ff
        /*0628*/ 	.word	0x00000000
        /*062c*/ 	.short	0x010a
        /*062e*/ 	.byte	0x05
	.zero		1


	//   ....[83]....
        /*0630*/ 	.word	0x00004010
        /*0634*/ 	.word	0x000000ff
        /*0638*/ 	.word	0x00000000
        /*063c*/ 	.short	0x010a
        /*063e*/ 	.byte	0x04
	.zero		1


	//   ....[84]....
        /*0640*/ 	.word	0x00004550
        /*0644*/ 	.word	0x00000008
        /*0648*/ 	.word	0x000000e0
        /*064c*/ 	.short	0x010a
        /*064e*/ 	.byte	0xff
	.zero		1


	//   ....[85]....
        /*0650*/ 	.word	0x000046c0
        /*0654*/ 	.word	0x00000000
        /*0658*/ 	.word	0x00000000
        /*065c*/ 	.short	0x0101
        /*065e*/ 	.byte	0xff
	.zero		1


	//   ....[86]....
        /*0660*/ 	.word	0x00004ba0
        /*0664*/ 	.word	0x000000ff
        /*0668*/ 	.word	0x000000d8
        /*066c*/ 	.short	0x010a
        /*066e*/ 	.byte	0x15
	.zero		1


	//   ....[87]....
        /*0670*/ 	.word	0x00004d30
        /*0674*/ 	.word	0x000000ff
        /*0678*/ 	.word	0x000000b8
        /*067c*/ 	.short	0x010a
        /*067e*/ 	.byte	0x15
	.zero		1


	//   ....[88]....
        /*0680*/ 	.word	0x00004e90
        /*0684*/ 	.word	0x000000ff
        /*0688*/ 	.word	0x000000a0
        /*068c*/ 	.short	0x010b
        /*068e*/ 	.byte	0x15
	.zero		1


	//   ....[89]....
        /*0690*/ 	.word	0x00004ea0
        /*0694*/ 	.word	0x000000ff
        /*0698*/ 	.word	0x00000000
        /*069c*/ 	.short	0x0101
        /*069e*/ 	.byte	0x2b
	.zero		1


	//   ....[90]....
        /*06a0*/ 	.word	0x00004eb0
        /*06a4*/ 	.word	0x000000ff
        /*06a8*/ 	.word	0x000000c0
        /*06ac*/ 	.short	0x010a
        /*06ae*/ 	.byte	0x15
	.zero		1


	//   ....[91]....
        /*06b0*/ 	.word	0x00005010
        /*06b4*/ 	.word	0x000000ff
        /*06b8*/ 	.word	0x000000a8
        /*06bc*/ 	.short	0x010b
        /*06be*/ 	.byte	0x15
	.zero		1


	//   ....[92]....
        /*06c0*/ 	.word	0x00005020
        /*06c4*/ 	.word	0x000000ff
        /*06c8*/ 	.word	0x00000000
        /*06cc*/ 	.short	0x0101
        /*06ce*/ 	.byte	0x29
	.zero		1


	//   ....[93]....
        /*06d0*/ 	.word	0x00005030
        /*06d4*/ 	.word	0x000000ff
        /*06d8*/ 	.word	0x000000c8
        /*06dc*/ 	.short	0x010a
        /*06de*/ 	.byte	0x15
	.zero		1


	//   ....[94]....
        /*06e0*/ 	.word	0x00005220
        /*06e4*/ 	.word	0x000000ff
        /*06e8*/ 	.word	0x000000b0
        /*06ec*/ 	.short	0x010b
        /*06ee*/ 	.byte	0x15
	.zero		1


	//   ....[95]....
        /*06f0*/ 	.word	0x00005230
        /*06f4*/ 	.word	0x000000ff
        /*06f8*/ 	.word	0x00000000
        /*06fc*/ 	.short	0x0101
        /*06fe*/ 	.byte	0x28
	.zero		1


	//   ....[96]....
        /*0700*/ 	.word	0x00005260
        /*0704*/ 	.word	0x000000ff
        /*0708*/ 	.word	0x000000b8
        /*070c*/ 	.short	0x010a
        /*070e*/ 	.byte	0x15
	.zero		1


	//   ....[97]....
        /*0710*/ 	.word	0x00005280
        /*0714*/ 	.word	0x000000ff
        /*0718*/ 	.word	0x000000c0
        /*071c*/ 	.short	0x010a
        /*071e*/ 	.byte	0x15
	.zero		1


	//   ....[98]....
        /*0720*/ 	.word	0x000052c0
        /*0724*/ 	.word	0x00000000
        /*0728*/ 	.word	0x000000c8
        /*072c*/ 	.short	0x010a
        /*072e*/ 	.byte	0xff
	.zero		1


	//   ....[99]....
        /*0730*/ 	.word	0x00005600
        /*0734*/ 	.word	0x00000008
        /*0738*/ 	.word	0x000000e0
        /*073c*/ 	.short	0x010a
        /*073e*/ 	.byte	0xff
	.zero		1


	//   ....[100]....
        /*0740*/ 	.word	0x00005780
        /*0744*/ 	.word	0x00000000
        /*0748*/ 	.word	0x00000000
        /*074c*/ 	.short	0x0101
        /*074e*/ 	.byte	0xff
	.zero		1


	//   ....[101]....
        /*0750*/ 	.word	0x000062a0
        /*0754*/ 	.word	0x000000ff
        /*0758*/ 	.word	0x000000a0
        /*075c*/ 	.short	0x010a
        /*075e*/ 	.byte	0x2c
	.zero		1


	//   ....[102]....
        /*0760*/ 	.word	0x000062e0
        /*0764*/ 	.word	0x0000001a
        /*0768*/ 	.word	0x00000100
        /*076c*/ 	.short	0x010a
        /*076e*/ 	.byte	0xff
	.zero		1


	//   ....[103]....
        /*0770*/ 	.word	0x000063e0
        /*0774*/ 	.word	0x000000ff
        /*0778*/ 	.word	0x000000a0
        /*077c*/ 	.short	0x010a
        /*077e*/ 	.byte	0x2c
	.zero		1


	//   ....[104]....
        /*0780*/ 	.word	0x000064c0
        /*0784*/ 	.word	0x0000001a
        /*0788*/ 	.word	0x00000100
        /*078c*/ 	.short	0x010a
        /*078e*/ 	.byte	0xff
	.zero		1


	//   ....[105]....
        /*0790*/ 	.word	0x00006c00
        /*0794*/ 	.word	0x00000000
        /*0798*/ 	.word	0x00000000
        /*079c*/ 	.short	0x0101
        /*079e*/ 	.byte	0xff
	.zero		1


	//   ....[106]....
        /*07a0*/ 	.word	0x00006c10
        /*07a4*/ 	.word	0x00000005
        /*07a8*/ 	.word	0x000000a0
        /*07ac*/ 	.short	0x010a
        /*07ae*/ 	.byte	0xff
	.zero		1


	//   ....[107]....
        /*07b0*/ 	.word	0x00006cd0
        /*07b4*/ 	.word	0x00000005
        /*07b8*/ 	.word	0x000000a0
        /*07bc*/ 	.short	0x010a
        /*07be*/ 	.byte	0xff
	.zero		1


	//   ....[108]....
        /*07c0*/ 	.word	0x000074b0
        /*07c4*/ 	.word	0x00000000
        /*07c8*/ 	.word	0x00000000
        /*07cc*/ 	.short	0x0101
        /*07ce*/ 	.byte	0xff
	.zero		1


	//   ....[109]....
        /*07d0*/ 	.word	0x000074c0
        /*07d4*/ 	.word	0x00000005
        /*07d8*/ 	.word	0x000000a0
        /*07dc*/ 	.short	0x010a
        /*07de*/ 	.byte	0xff
	.zero		1


	//   ....[110]....
        /*07e0*/ 	.word	0x00007580
        /*07e4*/ 	.word	0x00000005
        /*07e8*/ 	.word	0x000000a0
        /*07ec*/ 	.short	0x010a
        /*07ee*/ 	.byte	0xff
	.zero		1


	//   ....[111]....
        /*07f0*/ 	.word	0x00007990
        /*07f4*/ 	.word	0x000000ff
        /*07f8*/ 	.word	0x00000000
        /*07fc*/ 	.short	0x0101
        /*07fe*/ 	.byte	0x04
	.zero		1


	//   ....[112]....
        /*0800*/ 	.word	0x00007dc0
        /*0804*/ 	.word	0x00000000
        /*0808*/ 	.word	0x00000000
        /*080c*/ 	.short	0x0101
        /*080e*/ 	.byte	0xff
	.zero		1


	//   ....[113]....
        /*0810*/ 	.word	0x00008060
        /*0814*/ 	.word	0x000000ff
        /*0818*/ 	.word	0x00000000
        /*081c*/ 	.short	0x0101
        /*081e*/ 	.byte	0x04
	.zero		1


	//   ....[114]....
        /*0820*/ 	.word	0x00008080
        /*0824*/ 	.word	0x00000000
        /*0828*/ 	.word	0x00000150
        /*082c*/ 	.short	0x010a
        /*082e*/ 	.byte	0xff
	.zero		1


	//   ....[115]....
        /*0830*/ 	.word	0x000080e0
        /*0834*/ 	.word	0x00000000
        /*0838*/ 	.word	0x00000050
        /*083c*/ 	.short	0x010a
        /*083e*/ 	.byte	0xff
	.zero		1


	//   ....[116]....
        /*0840*/ 	.word	0x00008140
        /*0844*/ 	.word	0x00000000
        /*0848*/ 	.word	0x00000050
        /*084c*/ 	.short	0x010a
        /*084e*/ 	.byte	0xff
	.zero		1


	//   ....[117]....
        /*0850*/ 	.word	0x00008190
        /*0854*/ 	.word	0x00000003
        /*0858*/ 	.word	0x000000e0
        /*085c*/ 	.short	0x010a
        /*085e*/ 	.byte	0xff
	.zero		1


	//   ....[118]....
        /*0860*/ 	.word	0x000081f0
        /*0864*/ 	.word	0x00000000
        /*0868*/ 	.word	0x00000000
        /*086c*/ 	.short	0x010a
        /*086e*/ 	.byte	0xff
	.zero		1


	//   ....[119]....
        /*0870*/ 	.word	0x00008250
        /*0874*/ 	.word	0x00000000
        /*0878*/ 	.word	0x00000000
        /*087c*/ 	.short	0x010a
        /*087e*/ 	.byte	0xff
	.zero		1


	//   ....[120]....
        /*0880*/ 	.word	0x000082b0
        /*0884*/ 	.word	0x00000000
        /*0888*/ 	.word	0x00000000
        /*088c*/ 	.short	0x010a
        /*088e*/ 	.byte	0xff
	.zero		1


	//   ....[121]....
        /*0890*/ 	.word	0x00008310
        /*0894*/ 	.word	0x00000000
        /*0898*/ 	.word	0x00000000
        /*089c*/ 	.short	0x010a
        /*089e*/ 	.byte	0xff
	.zero		1


	//   ....[122]....
        /*08a0*/ 	.word	0x00008370
        /*08a4*/ 	.word	0x00000000
        /*08a8*/ 	.word	0x00000000
        /*08ac*/ 	.short	0x010a
        /*08ae*/ 	.byte	0xff
	.zero		1


	//   ....[123]....
        /*08b0*/ 	.word	0x000083d0
        /*08b4*/ 	.word	0x00000000
        /*08b8*/ 	.word	0x00000000
        /*08bc*/ 	.short	0x010a
        /*08be*/ 	.byte	0xff
	.zero		1


	//   ....[124]....
        /*08c0*/ 	.word	0x00008430
        /*08c4*/ 	.word	0x00000000
        /*08c8*/ 	.word	0x00000000
        /*08cc*/ 	.short	0x010a
        /*08ce*/ 	.byte	0xff
	.zero		1


	//   ....[125]....
        /*08d0*/ 	.word	0x00008490
        /*08d4*/ 	.word	0x00000000
        /*08d8*/ 	.word	0x00000000
        /*08dc*/ 	.short	0x010a
        /*08de*/ 	.byte	0xff
	.zero		1


	//   ....[126]....
        /*08e0*/ 	.word	0x000084f0
        /*08e4*/ 	.word	0x00000000
        /*08e8*/ 	.word	0x00000000
        /*08ec*/ 	.short	0x010a
        /*08ee*/ 	.byte	0xff
	.zero		1


	//   ....[127]....
        /*08f0*/ 	.word	0x00008540
        /*08f4*/ 	.word	0x00000002
        /*08f8*/ 	.word	0x00000140
        /*08fc*/ 	.short	0x010a
        /*08fe*/ 	.byte	0xff
	.zero		1


	//   ....[128]....
        /*0900*/ 	.word	0x000085a0
        /*0904*/ 	.word	0x00000002
        /*0908*/ 	.word	0x000000f0
        /*090c*/ 	.short	0x010a
        /*090e*/ 	.byte	0xff
	.zero		1


	//   ....[129]....
        /*0910*/ 	.word	0x000085f0
        /*0914*/ 	.word	0x00000002
        /*0918*/ 	.word	0x000000e0
        /*091c*/ 	.short	0x010a
        /*091e*/ 	.byte	0xff
	.zero		1


	//   ....[130]....
        /*0920*/ 	.word	0x00008650
        /*0924*/ 	.word	0x00000000
        /*0928*/ 	.word	0x000000f0
        /*092c*/ 	.short	0x010a
        /*092e*/ 	.byte	0xff
	.zero		1


	//   ....[131]....
        /*0930*/ 	.word	0x000086a0
        /*0934*/ 	.word	0x00000000
        /*0938*/ 	.word	0x000000e0
        /*093c*/ 	.short	0x010a
        /*093e*/ 	.byte	0xff
	.zero		1


	//   ....[132]....
        /*0940*/ 	.word	0x00008700
        /*0944*/ 	.word	0x00000002
        /*0948*/ 	.word	0x00000120
        /*094c*/ 	.short	0x010a
        /*094e*/ 	.byte	0xff
	.zero		1


	//   ....[133]....
        /*0950*/ 	.word	0x00008760
        /*0954*/ 	.word	0x00000000
        /*0958*/ 	.word	0x00000000
        /*095c*/ 	.short	0x010a
        /*095e*/ 	.byte	0xff
	.zero		1


	//   ....[134]....
        /*0960*/ 	.word	0x000087c0
        /*0964*/ 	.word	0x00000000
        /*0968*/ 	.word	0x00000000
        /*096c*/ 	.short	0x010a
        /*096e*/ 	.byte	0xff
	.zero		1


	//   ....[135]....
        /*0970*/ 	.word	0x00008820
        /*0974*/ 	.word	0x00000000
        /*0978*/ 	.word	0x00000000
        /*097c*/ 	.short	0x010a
        /*097e*/ 	.byte	0xff
	.zero		1


	//   ....[136]....
        /*0980*/ 	.word	0x00008880
        /*0984*/ 	.word	0x00000000
        /*0988*/ 	.word	0x00000000
        /*098c*/ 	.short	0x010a
        /*098e*/ 	.byte	0xff
	.zero		1


	//   ....[137]....
        /*0990*/ 	.word	0x000088e0
        /*0994*/ 	.word	0x00000000
        /*0998*/ 	.word	0x00000000
        /*099c*/ 	.short	0x010a
        /*099e*/ 	.byte	0xff
	.zero		1


	//   ....[138]....
        /*09a0*/ 	.word	0x00008930
        /*09a4*/ 	.word	0x00000008
        /*09a8*/ 	.word	0x000000e0
        /*09ac*/ 	.short	0x010a
        /*09ae*/ 	.byte	0xff
	.zero		1


	//   ....[139]....
        /*09b0*/ 	.word	0x00008990
        /*09b4*/ 	.word	0x00000000
        /*09b8*/ 	.word	0x000000d8
        /*09bc*/ 	.short	0x010a
        /*09be*/ 	.byte	0xff
	.zero		1


	//   ....[140]....
        /*09c0*/ 	.word	0x000089f0
        /*09c4*/ 	.word	0x00000000
        /*09c8*/ 	.word	0x000000b8
        /*09cc*/ 	.short	0x010a
        /*09ce*/ 	.byte	0xff
	.zero		1


	//   ....[141]....
        /*09d0*/ 	.word	0x00008a50
        /*09d4*/ 	.word	0x00000000
        /*09d8*/ 	.word	0x000000c0
        /*09dc*/ 	.short	0x010a
        /*09de*/ 	.byte	0xff
	.zero		1


	//   ....[142]....
        /*09e0*/ 	.word	0x00008ab0
        /*09e4*/ 	.word	0x00000000
        /*09e8*/ 	.word	0x000000c8
        /*09ec*/ 	.short	0x010a
        /*09ee*/ 	.byte	0xff
	.zero		1


	//   ....[143]....
        /*09f0*/ 	.word	0x00008b10
        /*09f4*/ 	.word	0x00000000
        /*09f8*/ 	.word	0x000000b8
        /*09fc*/ 	.short	0x010a
        /*09fe*/ 	.byte	0xff
	.zero		1


	//   ....[144]....
        /*0a00*/ 	.word	0x00008b70
        /*0a04*/ 	.word	0x00000000
        /*0a08*/ 	.word	0x000000c0
        /*0a0c*/ 	.short	0x010a
        /*0a0e*/ 	.byte	0xff
	.zero		1


	//   ....[145]....
        /*0a10*/ 	.word	0x00008bc0
        /*0a14*/ 	.word	0x00000008
        /*0a18*/ 	.word	0x000000e0
        /*0a1c*/ 	.short	0x010a
        /*0a1e*/ 	.byte	0xff
	.zero		1


	//   ....[146]....
        /*0a20*/ 	.word	0x00008c20
        /*0a24*/ 	.word	0x00000000
        /*0a28*/ 	.word	0x000000a0
        /*0a2c*/ 	.short	0x010a
        /*0a2e*/ 	.byte	0xff
	.zero		1


	//   ....[147]....
        /*0a30*/ 	.word	0x00008c70
        /*0a34*/ 	.word	0x0000001a
        /*0a38*/ 	.word	0x00000100
        /*0a3c*/ 	.short	0x010a
        /*0a3e*/ 	.byte	0xff
	.zero		1


	//   ....[148]....
        /*0a40*/ 	.word	0x00008cc0
        /*0a44*/ 	.word	0x00000005
        /*0a48*/ 	.word	0x000000a0
        /*0a4c*/ 	.short	0x010a
        /*0a4e*/ 	.byte	0xff
	.zero		1


	//   ....[149]....
        /*0a50*/ 	.word	0x00008d10
        /*0a54*/ 	.word	0x00000005
        /*0a58*/ 	.word	0x000000a0
        /*0a5c*/ 	.short	0x010a
        /*0a5e*/ 	.byte	0xff
	.zero		1


	//----- nvinfo : EIATTR_NUM_MBARRIERS
	.align		4
.L_47:
        /*0a60*/ 	.byte	0x03, 0x38
        /*0a62*/ 	.short	0x002c


	//----- nvinfo : EIATTR_EXIT_INSTR_OFFSETS
	.align		4
        /*0a64*/ 	.byte	0x04, 0x1c
        /*0a66*/ 	.short	(.L_49 - .L_48)


	//   ....[0]....
.L_48:
        /*0a68*/ 	.word	0x00002d90


	//   ....[1]....
        /*0a6c*/ 	.word	0x000032a0


	//   ....[2]....
        /*0a70*/ 	.word	0x00003300


	//   ....[3]....
        /*0a74*/ 	.word	0x00004270


	//   ....[4]....
        /*0a78*/ 	.word	0x000052f0


	//   ....[5]....
        /*0a7c*/ 	.word	0x00005330


	//   ....[6]....
        /*0a80*/ 	.word	0x00007f40


	//   ....[7]....
        /*0a84*/ 	.word	0x00007fc0


	//   ....[8]....
        /*0a88*/ 	.word	0x00007ff0


	//   ....[9]....
        /*0a8c*/ 	.word	0x00008070


	//----- nvinfo : EIATTR_MAX_THREADS
	.align		4
.L_49:
        /*0a90*/ 	.byte	0x04, 0x05
        /*0a92*/ 	.short	(.L_51 - .L_50)
.L_50:
        /*0a94*/ 	.word	0x00000100
        /*0a98*/ 	.word	0x00000001
        /*0a9c*/ 	.word	0x00000001


	//----- nvinfo : EIATTR_CRS_STACK_SIZE
	.align		4
.L_51:
        /*0aa0*/ 	.byte	0x04, 0x1e
        /*0aa2*/ 	.short	(.L_53 - .L_52)
.L_52:
        /*0aa4*/ 	.word	0x00000000


	//----- nvinfo : EIATTR_CBANK_PARAM_SIZE
	.align		4
.L_53:
        /*0aa8*/ 	.byte	0x03, 0x19
        /*0aaa*/ 	.short	0x0800


	//----- nvinfo : EIATTR_PARAM_CBANK
	.align		4
        /*0aac*/ 	.byte	0x04, 0x0a
        /*0aae*/ 	.short	(.L_55 - .L_54)
	.align		4
.L_54:
        /*0ab0*/ 	.word	index@(.nv.constant0._ZN7cutlass13device_kernelINS_4gemm6kernel13GemmUniversalIN4cute5tupleIJiiiiEEENS1_10collective13CollectiveMmaINS1_35MainloopSm100TmaUmmaWarpSpecializedILi10ELi2ELi4ENS5_IJNS4_1CILi2EEENSA_ILi1EEESC_EEEEENS5_IJNSA_ILi64EEENSA_ILi96EEESF_EEENS_6half_tENS5_IJlSC_lEEESI_SJ_NS4_8TiledMMAINS4_8MMA_AtomIJNS4_20SM100_MMA_F16BF16_SSISI_SI_fLi64ELi96ELNS4_4UMMA5MajorE0ELSO_0ELNSN_7ScaleInE0ELSP_0EEEEEENS4_6LayoutINS5_IJSC_SC_SC_EEENS5_IJNSA_ILi0EEESU_SU_EEEEENS5_IJNS4_10UnderscoreESX_SX_EEEEENS4_13SM90_TMA_LOADENS4_14ComposedLayoutINS4_7SwizzleILi3ELi4ELi3EEENS4_18smem_ptr_flag_bitsILi16EEENSS_INS5_IJNSA_ILi8EEESF_EEENS5_IJSF_SC_EEEEEEEvNS4_8identityENS4_23SM90_TMA_LOAD_MULTICASTES1A_vS1B_EENS_8epilogue10collective18CollectiveEpilogueINS1E_23Sm100TmaWarpSpecializedILi3ELi2ELi16ELb1ELb0EEEJSH_NS5_IJNSS_ISF_SC_EENSS_INSA_ILi32EEESC_EEEEESI_SJ_SI_SJ_NS1E_6fusion15FusionCallbacksIS1I_NS1N_17LinearCombinationISI_fSI_fLNS_15FloatRoundStyleE2EEESH_S1M_JEEENS4_5SM1004TMEM4LOAD26SM100_TMEM_LOAD_16dp256b4xES10_NS11_INS12_ILi2ELi4ELi3EEES15_NSS_INS5_IJS16_S1K_EEENS5_IJS1K_SC_EEEEEEENS4_17SM75_U32x4_LDSM_NENS4_14SM90_TMA_STOREES21_NS4_17SM90_U32x4_STSM_NENS4_39AutoVectorizingCopyWithAssumedAlignmentILi128EEEEEEvvEEEEvNT_6ParamsE)
        /*0ab4*/ 	.short	0x0380
        /*0ab6*/ 	.short	0x0800


	//----- nvinfo : EIATTR_SW_WAR
	.align		4
.L_55:
        /*0ab8*/ 	.byte	0x04, 0x36
        /*0aba*/ 	.short	(.L_57 - .L_56)
.L_56:
        /*0abc*/ 	.word	0x00000008
.L_57:


//--------------------- .nv.callgraph             --------------------------
	.section	.nv.callgraph,"",@"SHT_CUDA_CALLGRAPH"
	.align	4
	.sectionentsize	8
	.align		4
        /*0000*/ 	.word	0x00000000
	.align		4
        /*0004*/ 	.word	0xffffffff
	.align		4
        /*0008*/ 	.word	index@(_ZN7cutlass13device_kernelINS_4gemm6kernel13GemmUniversalIN4cute5tupleIJiiiiEEENS1_10collective13CollectiveMmaINS1_35MainloopSm100TmaUmmaWarpSpecializedILi10ELi2ELi4ENS5_IJNS4_1CILi2EEENSA_ILi1EEESC_EEEEENS5_IJNSA_ILi64EEENSA_ILi96EEESF_EEENS_6half_tENS5_IJlSC_lEEESI_SJ_NS4_8TiledMMAINS4_8MMA_AtomIJNS4_20SM100_MMA_F16BF16_SSISI_SI_fLi64ELi96ELNS4_4UMMA5MajorE0ELSO_0ELNSN_7ScaleInE0ELSP_0EEEEEENS4_6LayoutINS5_IJSC_SC_SC_EEENS5_IJNSA_ILi0EEESU_SU_EEEEENS5_IJNS4_10UnderscoreESX_SX_EEEEENS4_13SM90_TMA_LOADENS4_14ComposedLayoutINS4_7SwizzleILi3ELi4ELi3EEENS4_18smem_ptr_flag_bitsILi16EEENSS_INS5_IJNSA_ILi8EEESF_EEENS5_IJSF_SC_EEEEEEEvNS4_8identityENS4_23SM90_TMA_LOAD_MULTICASTES1A_vS1B_EENS_8epilogue10collective18CollectiveEpilogueINS1E_23Sm100TmaWarpSpecializedILi3ELi2ELi16ELb1ELb0EEEJSH_NS5_IJNSS_ISF_SC_EENSS_INSA_ILi32EEESC_EEEEESI_SJ_SI_SJ_NS1E_6fusion15FusionCallbacksIS1I_NS1N_17LinearCombinationISI_fSI_fLNS_15FloatRoundStyleE2EEESH_S1M_JEEENS4_5SM1004TMEM4LOAD26SM100_TMEM_LOAD_16dp256b4xES10_NS11_INS12_ILi2ELi4ELi3EEES15_NSS_INS5_IJS16_S1K_EEENS5_IJS1K_SC_EEEEEEENS4_17SM75_U32x4_LDSM_NENS4_14SM90_TMA_STOREES21_NS4_17SM90_U32x4_STSM_NENS4_39AutoVectorizingCopyWithAssumedAlignmentILi128EEEEEEvvEEEEvNT_6ParamsE)
	.align		4
        /*000c*/ 	.word	index@(__assertfail)
	.align		4
        /*0010*/ 	.word	0x00000000
	.align		4
        /*0014*/ 	.word	0xfffffffe
	.align		4
        /*0018*/ 	.word	0x00000000
	.align		4
        /*001c*/ 	.word	0xfffffffd
	.align		4
        /*0020*/ 	.word	0x00000000
	.align		4
        /*0024*/ 	.word	0xfffffffc


//--------------------- .nv.constant4             --------------------------
	.section	.nv.constant4,"a",@progbits
	.align	8
	.align		8
.nv.constant4:
        /*0000*/ 	.dword	__assertfail
	.align		8
        /*0008*/ 	.dword	__unnamed_1
	.align		8
        /*0010*/ 	.dword	__unnamed_2
	.align		8
        /*0018*/ 	.dword	_ZN40_INTERNAL_46822599_4_k_cu_55fae943_143544cuda3std3__45__cpo5beginE
	.align		8
        /*0020*/ 	.dword	_ZN40_INTERNAL_46822599_4_k_cu_55fae943_143544cuda3std3__45__cpo3endE
	.align		8
        /*0028*/ 	.dword	_ZN40_INTERNAL_46822599_4_k_cu_55fae943_143544cuda3std3__45__cpo6cbeginE
	.align		8
        /*0030*/ 	.dword	_ZN40_INTERNAL_46822599_4_k_cu_55fae943_143544cuda3std3__45__cpo4cendE
	.align		8
        /*0038*/ 	.dword	_ZN40_INTERNAL_46822599_4_k_cu_55fae943_143544cuda3std3__442_GLOBAL__N__46822599_4_k_cu_55fae943_143546ignoreE
	.align		8
        /*0040*/ 	.dword	_ZN40_INTERNAL_46822599_4_k_cu_55fae943_143544cuda3std3__419piecewise_constructE
	.align		8
        /*0048*/ 	.dword	_ZN40_INTERNAL_46822599_4_k_cu_55fae943_143544cuda3std3__48in_placeE
	.align		8
        /*0050*/ 	.dword	_ZN40_INTERNAL_46822599_4_k_cu_55fae943_143544cuda3std6ranges3__45__cpo4swapE
	.align		8
        /*0058*/ 	.dword	_ZN40_INTERNAL_46822599_4_k_cu_55fae943_143544cuda3std6ranges3__45__cpo9iter_moveE
	.align		8
        /*0060*/ 	.dword	_ZN40_INTERNAL_46822599_4_k_cu_55fae943_143544cute7productE
	.align		8
        /*0068*/ 	.dword	_ZN40_INTERNAL_46822599_4_k_cu_55fae943_143544cute1_E
	.align		8
        /*0070*/ 	.dword	$str$25
	.align		8
        /*0078*/ 	.dword	$str$26
	.align		8
        /*0080*/ 	.dword	$str$27
	.align		8
        /*0088*/ 	.dword	$str$28


//--------------------- .text._ZN7cutlass13device_kernelINS_4gemm6kernel13GemmUniversalIN4cute5tupleIJiiiiEEENS1_10collective13CollectiveMmaINS1_35MainloopSm100TmaUmmaWarpSpecializedILi10ELi2ELi4ENS5_IJNS4_1CILi2EEENSA_ILi1EEESC_EEEEENS5_IJNSA_ILi64EEENSA_ILi96EEESF_EEENS_6half_tENS5_IJlSC_lEEESI_SJ_NS4_8TiledMMAINS4_8MMA_AtomIJNS4_20SM100_MMA_F16BF16_SSISI_SI_fLi64ELi96ELNS4_4UMMA5MajorE0ELSO_0ELNSN_7ScaleInE0ELSP_0EEEEEENS4_6LayoutINS5_IJSC_SC_SC_EEENS5_IJNSA_ILi0EEESU_SU_EEEEENS5_IJNS4_10UnderscoreESX_SX_EEEEENS4_13SM90_TMA_LOADENS4_14ComposedLayoutINS4_7SwizzleILi3ELi4ELi3EEENS4_18smem_ptr_flag_bitsILi16EEENSS_INS5_IJNSA_ILi8EEESF_EEENS5_IJSF_SC_EEEEEEEvNS4_8identityENS4_23SM90_TMA_LOAD_MULTICASTES1A_vS1B_EENS_8epilogue10collective18CollectiveEpilogueINS1E_23Sm100TmaWarpSpecializedILi3ELi2ELi16ELb1ELb0EEEJSH_NS5_IJNSS_ISF_SC_EENSS_INSA_ILi32EEESC_EEEEESI_SJ_SI_SJ_NS1E_6fusion15FusionCallbacksIS1I_NS1N_17LinearCombinationISI_fSI_fLNS_15FloatRoundStyleE2EEESH_S1M_JEEENS4_5SM1004TMEM4LOAD26SM100_TMEM_LOAD_16dp256b4xES10_NS11_INS12_ILi2ELi4ELi3EEES15_NSS_INS5_IJS16_S1K_EEENS5_IJS1K_SC_EEEEEEENS4_17SM75_U32x4_LDSM_NENS4_14SM90_TMA_STOREES21_NS4_17SM90_U32x4_STSM_NENS4_39AutoVectorizingCopyWithAssumedAlignmentILi128EEEEEEvvEEEEvNT_6ParamsE --------------------------
	.section	.text._ZN7cutlass13device_kernelINS_4gemm6kernel13GemmUniversalIN4cute5tupleIJiiiiEEENS1_10collective13CollectiveMmaINS1_35MainloopSm100TmaUmmaWarpSpecializedILi10ELi2ELi4ENS5_IJNS4_1CILi2EEENSA_ILi1EEESC_EEEEENS5_IJNSA_ILi64EEENSA_ILi96EEESF_EEENS_6half_tENS5_IJlSC_lEEESI_SJ_NS4_8TiledMMAINS4_8MMA_AtomIJNS4_20SM100_MMA_F16BF16_SSISI_SI_fLi64ELi96ELNS4_4UMMA5MajorE0ELSO_0ELNSN_7ScaleInE0ELSP_0EEEEEENS4_6LayoutINS5_IJSC_SC_SC_EEENS5_IJNSA_ILi0EEESU_SU_EEEEENS5_IJNS4_10UnderscoreESX_SX_EEEEENS4_13SM90_TMA_LOADENS4_14ComposedLayoutINS4_7SwizzleILi3ELi4ELi3EEENS4_18smem_ptr_flag_bitsILi16EEENSS_INS5_IJNSA_ILi8EEESF_EEENS5_IJSF_SC_EEEEEEEvNS4_8identityENS4_23SM90_TMA_LOAD_MULTICASTES1A_vS1B_EENS_8epilogue10collective18CollectiveEpilogueINS1E_23Sm100TmaWarpSpecializedILi3ELi2ELi16ELb1ELb0EEEJSH_NS5_IJNSS_ISF_SC_EENSS_INSA_ILi32EEESC_EEEEESI_SJ_SI_SJ_NS1E_6fusion15FusionCallbacksIS1I_NS1N_17LinearCombinationISI_fSI_fLNS_15FloatRoundStyleE2EEESH_S1M_JEEENS4_5SM1004TMEM4LOAD26SM100_TMEM_LOAD_16dp256b4xES10_NS11_INS12_ILi2ELi4ELi3EEES15_NSS_INS5_IJS16_S1K_EEENS5_IJS1K_SC_EEEEEEENS4_17SM75_U32x4_LDSM_NENS4_14SM90_TMA_STOREES21_NS4_17SM90_U32x4_STSM_NENS4_39AutoVectorizingCopyWithAssumedAlignmentILi128EEEEEEvvEEEEvNT_6ParamsE,"ax",@progbits
	.align	128
.text._ZN7cutlass13device_kernelINS_4gemm6kernel13GemmUniversalIN4cute5tupleIJiiiiEEENS1_10collective13CollectiveMmaINS1_35MainloopSm100TmaUmmaWarpSpecializedILi10ELi2ELi4ENS5_IJNS4_1CILi2EEENSA_ILi1EEESC_EEEEENS5_IJNSA_ILi64EEENSA_ILi96EEESF_EEENS_6half_tENS5_IJlSC_lEEESI_SJ_NS4_8TiledMMAINS4_8MMA_AtomIJNS4_20SM100_MMA_F16BF16_SSISI_SI_fLi64ELi96ELNS4_4UMMA5MajorE0ELSO_0ELNSN_7ScaleInE0ELSP_0EEEEEENS4_6LayoutINS5_IJSC_SC_SC_EEENS5_IJNSA_ILi0EEESU_SU_EEEEENS5_IJNS4_10UnderscoreESX_SX_EEEEENS4_13SM90_TMA_LOADENS4_14ComposedLayoutINS4_7SwizzleILi3ELi4ELi3EEENS4_18smem_ptr_flag_bitsILi16EEENSS_INS5_IJNSA_ILi8EEESF_EEENS5_IJSF_SC_EEEEEEEvNS4_8identityENS4_23SM90_TMA_LOAD_MULTICASTES1A_vS1B_EENS_8epilogue10collective18CollectiveEpilogueINS1E_23Sm100TmaWarpSpecializedILi3ELi2ELi16ELb1ELb0EEEJSH_NS5_IJNSS_ISF_SC_EENSS_INSA_ILi32EEESC_EEEEESI_SJ_SI_SJ_NS1E_6fusion15FusionCallbacksIS1I_NS1N_17LinearCombinationISI_fSI_fLNS_15FloatRoundStyleE2EEESH_S1M_JEEENS4_5SM1004TMEM4LOAD26SM100_TMEM_LOAD_16dp256b4xES10_NS11_INS12_ILi2ELi4ELi3EEES15_NSS_INS5_IJS16_S1K_EEENS5_IJS1K_SC_EEEEEEENS4_17SM75_U32x4_LDSM_NENS4_14SM90_TMA_STOREES21_NS4_17SM90_U32x4_STSM_NENS4_39AutoVectorizingCopyWithAssumedAlignmentILi128EEEEEEvvEEEEvNT_6ParamsE:
        .type           _ZN7cutlass13device_kernelINS_4gemm6kernel13GemmUniversalIN4cute5tupleIJiiiiEEENS1_10collective13CollectiveMmaINS1_35MainloopSm100TmaUmmaWarpSpecializedILi10ELi2ELi4ENS5_IJNS4_1CILi2EEENSA_ILi1EEESC_EEEEENS5_IJNSA_ILi64EEENSA_ILi96EEESF_EEENS_6half_tENS5_IJlSC_lEEESI_SJ_NS4_8TiledMMAINS4_8MMA_AtomIJNS4_20SM100_MMA_F16BF16_SSISI_SI_fLi64ELi96ELNS4_4UMMA5MajorE0ELSO_0ELNSN_7ScaleInE0ELSP_0EEEEEENS4_6LayoutINS5_IJSC_SC_SC_EEENS5_IJNSA_ILi0EEESU_SU_EEEEENS5_IJNS4_10UnderscoreESX_SX_EEEEENS4_13SM90_TMA_LOADENS4_14ComposedLayoutINS4_7SwizzleILi3ELi4ELi3EEENS4_18smem_ptr_flag_bitsILi16EEENSS_INS5_IJNSA_ILi8EEESF_EEENS5_IJSF_SC_EEEEEEEvNS4_8identityENS4_23SM90_TMA_LOAD_MULTICASTES1A_vS1B_EENS_8epilogue10collective18CollectiveEpilogueINS1E_23Sm100TmaWarpSpecializedILi3ELi2ELi16ELb1ELb0EEEJSH_NS5_IJNSS_ISF_SC_EENSS_INSA_ILi32EEESC_EEEEESI_SJ_SI_SJ_NS1E_6fusion15FusionCallbacksIS1I_NS1N_17LinearCombinationISI_fSI_fLNS_15FloatRoundStyleE2EEESH_S1M_JEEENS4_5SM1004TMEM4LOAD26SM100_TMEM_LOAD_16dp256b4xES10_NS11_INS12_ILi2ELi4ELi3EEES15_NSS_INS5_IJS16_S1K_EEENS5_IJS1K_SC_EEEEEEENS4_17SM75_U32x4_LDSM_NENS4_14SM90_TMA_STOREES21_NS4_17SM90_U32x4_STSM_NENS4_39AutoVectorizingCopyWithAssumedAlignmentILi128EEEEEEvvEEEEvNT_6ParamsE,@function
        .size           _ZN7cutlass13device_kernelINS_4gemm6kernel13GemmUniversalIN4cute5tupleIJiiiiEEENS1_10collective13CollectiveMmaINS1_35MainloopSm100TmaUmmaWarpSpecializedILi10ELi2ELi4ENS5_IJNS4_1CILi2EEENSA_ILi1EEESC_EEEEENS5_IJNSA_ILi64EEENSA_ILi96EEESF_EEENS_6half_tENS5_IJlSC_lEEESI_SJ_NS4_8TiledMMAINS4_8MMA_AtomIJNS4_20SM100_MMA_F16BF16_SSISI_SI_fLi64ELi96ELNS4_4UMMA5MajorE0ELSO_0ELNSN_7ScaleInE0ELSP_0EEEEEENS4_6LayoutINS5_IJSC_SC_SC_EEENS5_IJNSA_ILi0EEESU_SU_EEEEENS5_IJNS4_10UnderscoreESX_SX_EEEEENS4_13SM90_TMA_LOADENS4_14ComposedLayoutINS4_7SwizzleILi3ELi4ELi3EEENS4_18smem_ptr_flag_bitsILi16EEENSS_INS5_IJNSA_ILi8EEESF_EEENS5_IJSF_SC_EEEEEEEvNS4_8identityENS4_23SM90_TMA_LOAD_MULTICASTES1A_vS1B_EENS_8epilogue10collective18CollectiveEpilogueINS1E_23Sm100TmaWarpSpecializedILi3ELi2ELi16ELb1ELb0EEEJSH_NS5_IJNSS_ISF_SC_EENSS_INSA_ILi32EEESC_EEEEESI_SJ_SI_SJ_NS1E_6fusion15FusionCallbacksIS1I_NS1N_17LinearCombinationISI_fSI_fLNS_15FloatRoundStyleE2EEESH_S1M_JEEENS4_5SM1004TMEM4LOAD26SM100_TMEM_LOAD_16dp256b4xES10_NS11_INS12_ILi2ELi4ELi3EEES15_NSS_INS5_IJS16_S1K_EEENS5_IJS1K_SC_EEEEEEENS4_17SM75_U32x4_LDSM_NENS4_14SM90_TMA_STOREES21_NS4_17SM90_U32x4_STSM_NENS4_39AutoVectorizingCopyWithAssumedAlignmentILi128EEEEEEvvEEEEvNT_6ParamsE,(.L_x_189 - _ZN7cutlass13device_kernelINS_4gemm6kernel13GemmUniversalIN4cute5tupleIJiiiiEEENS1_10collective13CollectiveMmaINS1_35MainloopSm100TmaUmmaWarpSpecializedILi10ELi2ELi4ENS5_IJNS4_1CILi2EEENSA_ILi1EEESC_EEEEENS5_IJNSA_ILi64EEENSA_ILi96EEESF_EEENS_6half_tENS5_IJlSC_lEEESI_SJ_NS4_8TiledMMAINS4_8MMA_AtomIJNS4_20SM100_MMA_F16BF16_SSISI_SI_fLi64ELi96ELNS4_4UMMA5MajorE0ELSO_0ELNSN_7ScaleInE0ELSP_0EEEEEENS4_6LayoutINS5_IJSC_SC_SC_EEENS5_IJNSA_ILi0EEESU_SU_EEEEENS5_IJNS4_10UnderscoreESX_SX_EEEEENS4_13SM90_TMA_LOADENS4_14ComposedLayoutINS4_7SwizzleILi3ELi4ELi3EEENS4_18smem_ptr_flag_bitsILi16EEENSS_INS5_IJNSA_ILi8EEESF_EEENS5_IJSF_SC_EEEEEEEvNS4_8identityENS4_23SM90_TMA_LOAD_MULTICASTES1A_vS1B_EENS_8epilogue10collective18CollectiveEpilogueINS1E_23Sm100TmaWarpSpecializedILi3ELi2ELi16ELb1ELb0EEEJSH_NS5_IJNSS_ISF_SC_EENSS_INSA_ILi32EEESC_EEEEESI_SJ_SI_SJ_NS1E_6fusion15FusionCallbacksIS1I_NS1N_17LinearCombinationISI_fSI_fLNS_15FloatRoundStyleE2EEESH_S1M_JEEENS4_5SM1004TMEM4LOAD26SM100_TMEM_LOAD_16dp256b4xES10_NS11_INS12_ILi2ELi4ELi3EEES15_NSS_INS5_IJS16_S1K_EEENS5_IJS1K_SC_EEEEEEENS4_17SM75_U32x4_LDSM_NENS4_14SM90_TMA_STOREES21_NS4_17SM90_U32x4_STSM_NENS4_39AutoVectorizingCopyWithAssumedAlignmentILi128EEEEEEvvEEEEvNT_6ParamsE)
        .other          _ZN7cutlass13device_kernelINS_4gemm6kernel13GemmUniversalIN4cute5tupleIJiiiiEEENS1_10collective13CollectiveMmaINS1_35MainloopSm100TmaUmmaWarpSpecializedILi10ELi2ELi4ENS5_IJNS4_1CILi2EEENSA_ILi1EEESC_EEEEENS5_IJNSA_ILi64EEENSA_ILi96EEESF_EEENS_6half_tENS5_IJlSC_lEEESI_SJ_NS4_8TiledMMAINS4_8MMA_AtomIJNS4_20SM100_MMA_F16BF16_SSISI_SI_fLi64ELi96ELNS4_4UMMA5MajorE0ELSO_0ELNSN_7ScaleInE0ELSP_0EEEEEENS4_6LayoutINS5_IJSC_SC_SC_EEENS5_IJNSA_ILi0EEESU_SU_EEEEENS5_IJNS4_10UnderscoreESX_SX_EEEEENS4_13SM90_TMA_LOADENS4_14ComposedLayoutINS4_7SwizzleILi3ELi4ELi3EEENS4_18smem_ptr_flag_bitsILi16EEENSS_INS5_IJNSA_ILi8EEESF_EEENS5_IJSF_SC_EEEEEEEvNS4_8identityENS4_23SM90_TMA_LOAD_MULTICASTES1A_vS1B_EENS_8epilogue10collective18CollectiveEpilogueINS1E_23Sm100TmaWarpSpecializedILi3ELi2ELi16ELb1ELb0EEEJSH_NS5_IJNSS_ISF_SC_EENSS_INSA_ILi32EEESC_EEEEESI_SJ_SI_SJ_NS1E_6fusion15FusionCallbacksIS1I_NS1N_17LinearCombinationISI_fSI_fLNS_15FloatRoundStyleE2EEESH_S1M_JEEENS4_5SM1004TMEM4LOAD26SM100_TMEM_LOAD_16dp256b4xES10_NS11_INS12_ILi2ELi4ELi3EEES15_NSS_INS5_IJS16_S1K_EEENS5_IJS1K_SC_EEEEEEENS4_17SM75_U32x4_LDSM_NENS4_14SM90_TMA_STOREES21_NS4_17SM90_U32x4_STSM_NENS4_39AutoVectorizingCopyWithAssumedAlignmentILi128EEEEEEvvEEEEvNT_6ParamsE,@"STO_CUDA_ENTRY STV_DEFAULT"
_ZN7cutlass13device_kernelINS_4gemm6kernel13GemmUniversalIN4cute5tupleIJiiiiEEENS1_10collective13CollectiveMmaINS1_35MainloopSm100TmaUmmaWarpSpecializedILi10ELi2ELi4ENS5_IJNS4_1CILi2EEENSA_ILi1EEESC_EEEEENS5_IJNSA_ILi64EEENSA_ILi96EEESF_EEENS_6half_tENS5_IJlSC_lEEESI_SJ_NS4_8TiledMMAINS4_8MMA_AtomIJNS4_20SM100_MMA_F16BF16_SSISI_SI_fLi64ELi96ELNS4_4UMMA5MajorE0ELSO_0ELNSN_7ScaleInE0ELSP_0EEEEEENS4_6LayoutINS5_IJSC_SC_SC_EEENS5_IJNSA_ILi0EEESU_SU_EEEEENS5_IJNS4_10UnderscoreESX_SX_EEEEENS4_13SM90_TMA_LOADENS4_14ComposedLayoutINS4_7SwizzleILi3ELi4ELi3EEENS4_18smem_ptr_flag_bitsILi16EEENSS_INS5_IJNSA_ILi8EEESF_EEENS5_IJSF_SC_EEEEEEEvNS4_8identityENS4_23SM90_TMA_LOAD_MULTICASTES1A_vS1B_EENS_8epilogue10collective18CollectiveEpilogueINS1E_23Sm100TmaWarpSpecializedILi3ELi2ELi16ELb1ELb0EEEJSH_NS5_IJNSS_ISF_SC_EENSS_INSA_ILi32EEESC_EEEEESI_SJ_SI_SJ_NS1E_6fusion15FusionCallbacksIS1I_NS1N_17LinearCombinationISI_fSI_fLNS_15FloatRoundStyleE2EEESH_S1M_JEEENS4_5SM1004TMEM4LOAD26SM100_TMEM_LOAD_16dp256b4xES10_NS11_INS12_ILi2ELi4ELi3EEES15_NSS_INS5_IJS16_S1K_EEENS5_IJS1K_SC_EEEEEEENS4_17SM75_U32x4_LDSM_NENS4_14SM90_TMA_STOREES21_NS4_17SM90_U32x4_STSM_NENS4_39AutoVectorizingCopyWithAssumedAlignmentILi128EEEEEEvvEEEEvNT_6ParamsE:
[----:B------:R-:W1:Y:S01]  /*0000*/  LDC R1, c[0x0][0x37c] ;  /* 0x0000df00ff017b82 */ /* 0x000e620000000800 */
[----:B------:R-:W2:Y:S01]  /*0010*/  S2R R56, SR_TID.X ;  /* 0x0000000000387919 */ /* 0x000ea20000002100 */
[----:B------:R-:W3:Y:S01]  /*0020*/  LDCU.64 UR8, c[0x0][0x890] ;  /* 0x00011200ff0877ac */ /* 0x000ee20008000a00 */
[----:B------:R-:W-:Y:S02]  /*0030*/  PRMT R45, RZ, 0x7610, R45 ;  /* 0x00007610ff2d7816 */ /* 0x000fe4000000002d */
[----:B------:R-:W-:Y:S01]  /*0040*/  ELECT P3, URZ, PT ;  /* 0x0000000000ff782f */ /* 0x000fe20003860000 */
[----:B---3--:R-:W-:-:S04]  /*0050*/  UISETP.NE.U32.AND UP0, UPT, UR8, URZ, UPT ;  /* 0x000000ff0800728c */ /* 0x008fc8000bf05070 */
[----:B------:R-:W-:Y:S01]  /*0060*/  UISETP.NE.AND.EX UP0, UPT, UR9, URZ, UPT, UP0 ;  /* 0x000000ff0900728c */ /* 0x000fe2000bf05300 */
[----:B--2---:R-:W-:-:S05]  /*0070*/  SHF.R.U32.HI R46, RZ, 0x5, R56 ;  /* 0x00000005ff2e7819 */ /* 0x004fca0000011638 */
[----:B------:R-:W2:Y:S02]  /*0080*/  SHFL.IDX PT, R0, R46, RZ, 0x1f ;  /* 0x00001fff2e007589 */ /* 0x000ea400000e0000 */
[----:B--2---:R-:W-:Y:S01]  /*0090*/  R2UR UR21, R0 ;  /* 0x00000000001572ca */ /* 0x004fe200000e0000 */
[----:B-1----:R-:W-:-:S14]  /*00a0*/  BRA.U UP0, `(.L_x_0) ;  /* 0x0000000100307547 */ /* 0x002fdc000b800000 */
[----:B------:R-:W1:Y:S02]  /*00b0*/  LDCU.64 UR4, c[0x0][0x888] ;  /* 0x00011100ff0477ac */ /* 0x000e640008000a00 */
[----:B-1----:R-:W-:-:S04]  /*00c0*/  UISETP.NE.U32.AND UP0, UPT, UR4, URZ, UPT ;  /* 0x000000ff0400728c */ /* 0x002fc8000bf05070 */
[----:B------:R-:W-:-:S09]  /*00d0*/  UISETP.NE.AND.EX UP0, UPT, UR5, URZ, UPT, UP0 ;  /* 0x000000ff0500728c */ /* 0x000fd2000bf05300 */
[----:B------:R-:W-:Y:S05]  /*00e0*/  BRA.U !UP0, `(.L_x_1) ;  /* 0x0000000108147547 */ /* 0x000fea000b800000 */
[----:B------:R-:W1:Y:S01]  /*00f0*/  LDC.64 R2, c[0x0][0x888] ;  /* 0x00022200ff027b82 */ /* 0x000e620000000a00 */
[----:B------:R-:W1:Y:S02]  /*0100*/  LDCU.64 UR4, c[0x0][0x358] ;  /* 0x00006b00ff0477ac */ /* 0x000e640008000a00 */
[----:B-1----:R1:W5:Y:S01]  /*0110*/  LDG.E R25, desc[UR4][R2.64] ;  /* 0x0000000402197981 */ /* 0x002362000c1e1900 */
[----:B------:R-:W-:Y:S01]  /*0120*/  HFMA2 R45, -RZ, RZ, 0, 5.9604644775390625e-08 ;  /* 0x00000001ff2d7431 */ /* 0x000fe200000001ff */
[----:B------:R-:W-:Y:S05]  /*0130*/  BRA `(.L_x_0) ;  /* 0x00000000000c7947 */ /* 0x000fea0003800000 */
.L_x_1:
[----:B------:R-:W1:Y:S01]  /*0140*/  LDCU UR4, c[0x0][0x880] ;  /* 0x00011000ff0477ac */ /* 0x000e620008000800 */
[----:B------:R-:W-:Y:S01]  /*0150*/  HFMA2 R45, -RZ, RZ, 0, 5.9604644775390625e-08 ;  /* 0x00000001ff2d7431 */ /* 0x000fe200000001ff */
[----:B-1----:R-:W-:-:S07]  /*0160*/  MOV R25, UR4 ;  /* 0x0000000400197c02 */ /* 0x002fce0008000f00 */
.L_x_0:
[----:B------:R-:W2:Y:S02]  /*0170*/  LDCU.64 UR4, c[0x0][0x8b0] ;  /* 0x00011600ff0477ac */ /* 0x000ea40008000a00 */
[----:B--2---:R-:W-:-:S04]  /*0180*/  UISETP.NE.U32.AND UP0, UPT, UR4, URZ, UPT ;  /* 0x000000ff0400728c */ /* 0x004fc8000bf05070 */
[----:B------:R-:W-:-:S09]  /*0190*/  UISETP.NE.AND.EX UP0, UPT, UR5, URZ, UPT, UP0 ;  /* 0x000000ff0500728c */ /* 0x000fd2000bf05300 */
[----:B------:R-:W-:Y:S05]  /*01a0*/  BRA.U UP0, `(.L_x_2) ;  /* 0x0000000100287547 */ /* 0x000fea000b800000 */
[----:B------:R-:W2:Y:S02]  /*01b0*/  LDCU.64 UR4, c[0x0][0x8a8] ;  /* 0x00011500ff0477ac */ /* 0x000ea40008000a00 */
[----:B--2---:R-:W-:-:S04]  /*01c0*/  UISETP.NE.U32.AND UP0, UPT, UR4, URZ, UPT ;  /* 0x000000ff0400728c */ /* 0x004fc8000bf05070 */
[----:B------:R-:W-:-:S09]  /*01d0*/  UISETP.NE.AND.EX UP0, UPT, UR5, URZ, UPT, UP0 ;  /* 0x000000ff0500728c */ /* 0x000fd2000bf05300 */
[----:B------:R-:W-:Y:S05]  /*01e0*/  BRA.U !UP0, `(.L_x_3) ;  /* 0x0000000108107547 */ /* 0x000fea000b800000 */
[----:B-1----:R-:W1:Y:S01]  /*01f0*/  LDC.64 R2, c[0x0][0x8a8] ;  /* 0x00022a00ff027b82 */ /* 0x002e620000000a00 */
[----:B------:R-:W1:Y:S02]  /*0200*/  LDCU.64 UR4, c[0x0][0x358] ;  /* 0x00006b00ff0477ac */ /* 0x000e640008000a00 */
[----:B-1----:R2:W5:Y:S01]  /*0210*/  LDG.E R23, desc[UR4][R2.64] ;  /* 0x0000000402177981 */ /* 0x002562000c1e1900 */
[----:B------:R-:W-:Y:S05]  /*0220*/  BRA `(.L_x_2) ;  /* 0x0000000000087947 */ /* 0x000fea0003800000 */
.L_x_3:
[----:B------:R-:W2:Y:S02]  /*0230*/  LDCU UR4, c[0x0][0x8a0] ;  /* 0x00011400ff0477ac */ /* 0x000ea40008000800 */
[----:B--2---:R-:W-:Y:S02]  /*0240*/  MOV R23, UR4 ;  /* 0x0000000400177c02 */ /* 0x004fe40008000f00 */
.L_x_2:
[----:B------:R-:W-:Y:S01]  /*0250*/  IMAD.U32 R0, RZ, RZ, UR21 ;  /* 0x00000015ff007e24 */ /* 0x000fe2000f8e00ff */
[----:B------:R-:W-:Y:S04]  /*0260*/  BSSY.RECONVERGENT B0, `(.L_x_4) ;  /* 0x000000c000007945 */ /* 0x000fe80003800200 */
[C---:B------:R-:W-:Y:S02]  /*0270*/  ISETP.NE.OR P1, PT, R0.reuse, 0x1, !P3 ;  /* 0x000000010000780c */ /* 0x040fe40005f25670 */
[----:B------:R-:W-:-:S11]  /*0280*/  ISETP.NE.OR P0, PT, R0, 0x3, !P3 ;  /* 0x000000030000780c */ /* 0x000fd60005f05670 */
[----:B------:R-:W-:Y:S05]  /*0290*/  @P1 BRA `(.L_x_5) ;  /* 0x0000000000201947 */ /* 0x000fea0003800000 */
[----:B------:R-:W3:Y:S02]  /*02a0*/  LDCU.64 UR4, c[0x0][0x348] ;  /* 0x00006900ff0477ac */ /* 0x000ee40008000a00 */
[----:B---3--:R-:W-:Y:S02]  /*02b0*/  UIADD3 UR6, UP1, UPT, UR4, 0x80, URZ ;  /* 0x0000008004067890 */ /* 0x008fe4000ff3e0ff */
[----:B------:R-:W-:Y:S02]  /*02c0*/  UIADD3 UR4, UP0, UPT, UR4, 0x180, URZ ;  /* 0x0000018004047890 */ /* 0x000fe4000ff1e0ff */
[----:B------:R-:W-:Y:S02]  /*02d0*/  UIADD3.X UR7, UPT, UPT, URZ, UR5, URZ, UP1, !UPT ;  /* 0x00000005ff077290 */ /* 0x000fe40008ffe4ff */
[----:B------:R-:W-:-:S07]  /*02e0*/  UIADD3.X UR5, UPT, UPT, URZ, UR5, URZ, UP0, !UPT ;  /* 0x00000005ff057290 */ /* 0x000fce00087fe4ff */
[----:B------:R3:W-:Y:S02]  /*02f0*/  UTMACCTL.PF [UR6] ;  /* 0x00000000060079b9 */ /* 0x0007e40008040000 */
[----:B------:R3:W-:Y:S02]  /*0300*/  UTMACCTL.PF [UR4] ;  /* 0x00000000040079b9 */ /* 0x0007e40008040000 */
[----:B---3--:R-:W-:Y:S01]  /*0310*/  NOP ;  /* 0x0000000000007918 */ /* 0x008fe20000000000 */
.L_x_5:
[----:B------:R-:W-:Y:S05]  /*0320*/  BSYNC.RECONVERGENT B0 ;  /* 0x0000000000007941 */ /* 0x000fea0003800200 */
.L_x_4:
[----:B------:R-:W-:Y:S04]  /*0330*/  BSSY.RECONVERGENT B0, `(.L_x_6) ;  /* 0x000000a000007945 */ /* 0x000fe80003800200 */
        /* <DEDUP_REMOVED lines=9> */
.L_x_7:
[----:B------:R-:W-:Y:S05]  /*03d0*/  BSYNC.RECONVERGENT B0 ;  /* 0x0000000000007941 */ /* 0x000fea0003800200 */
.L_x_6:
[----:B------:R-:W3:Y:S01]  /*03e0*/  LDCU.64 UR4, c[0x0][0x888] ;  /* 0x00011100ff0477ac */ /* 0x000ee20008000a00 */
[----:B------:R-:W-:Y:S02]  /*03f0*/  UISETP.EQ.U32.AND UP1, UPT, UR8, URZ, UPT ;  /* 0x000000ff0800728c */ /* 0x000fe4000bf22070 */
[----:B------:R-:W-:Y:S02]  /*0400*/  UPLOP3.LUT UP3, UPT, UPT, UPT, UPT, 0x80, 0x8 ;  /* 0x000000000008789c */ /* 0x000fe40003f6f070 */
[----:B---3--:R-:W-:-:S04]  /*0410*/  UISETP.NE.U32.AND UP0, UPT, UR4, URZ, UPT ;  /* 0x000000ff0400728c */ /* 0x008fc8000bf05070 */
[----:B------:R-:W-:-:S04]  /*0420*/  UISETP.NE.AND.EX UP2, UPT, UR5, URZ, UPT, UP0 ;  /* 0x000000ff0500728c */ /* 0x000fc8000bf45300 */
[----:B------:R-:W-:-:S04]  /*0430*/  UISETP.EQ.OR.EX UP4, UPT, UR9, URZ, !UP2, UP1 ;  /* 0x000000ff0900728c */ /* 0x000fc8000d782710 */
[----:B------:R-:W-:-:S06]  /*0440*/  UP2UR UR4, UPR, URZ, 0x10 ;  /* 0x00000010ff047883 */ /* 0x000fcc0008000000 */
[----:B------:R-:W-:Y:S01]  /*0450*/  MOV R48, UR4 ;  /* 0x0000000400307c02 */ /* 0x000fe20008000f00 */
[----:B------:R-:W-:Y:S06]  /*0460*/  BRA.U !UP4, `(.L_x_8) ;  /* 0x000000010c207547 */ /* 0x000fec000b800000 */
[----:B------:R-:W-:Y:S01]  /*0470*/  UISETP.NE.U32.AND UP1, UPT, UR8, URZ, UPT ;  /* 0x000000ff0800728c */ /* 0x000fe2000bf25070 */
[----:B-----5:R-:W-:Y:S01]  /*0480*/  FSETP.NEU.AND P0, PT, R25, RZ, PT ;  /* 0x000000ff1900720b */ /* 0x020fe20003f0d000 */
[----:B------:R-:W-:Y:S02]  /*0490*/  USEL UR4, URZ, 0xffffffff, UP2 ;  /* 0xffffffffff047887 */ /* 0x000fe40009000000 */
[----:B------:R-:W-:-:S10]  /*04a0*/  UISETP.NE.AND.EX UP1, UPT, UR9, URZ, UPT, UP1 ;  /* 0x000000ff0900728c */ /* 0x000fd4000bf25310 */
[----:B------:R-:W-:Y:S01]  /*04b0*/  VOTEU.ANY UP0, P0 ;  /* 0x0000000000ff7886 */ /* 0x000fe20000000100 */
[----:B------:R-:W-:-:S04]  /*04c0*/  @!UP1 USEL UR4, URZ, 0xffffffff, UP0 ;  /* 0xffffffffff049887 */ /* 0x000fc80008000000 */
[----:B------:R-:W-:-:S04]  /*04d0*/  ULOP3.LUT UR4, UR4, 0x1, URZ, 0xc0, !UPT ;  /* 0x0000000104047892 */ /* 0x000fc8000f8ec0ff */
[----:B------:R-:W-:-:S11]  /*04e0*/  UISETP.NE.U32.AND UP3, UPT, UR4, 0x1, UPT ;  /* 0x000000010400788c */ /* 0x000fd6000bf65070 */
.L_x_8:
[----:B-12---:R-:W1:Y:S02]  /*04f0*/  SHFL.IDX PT, R2, R46, RZ, 0x1f ;  /* 0x00001fff2e027589 */ /* 0x006e6400000e0000 */
[----:B-1----:R-:W-:-:S13]  /*0500*/  ISETP.NE.AND P0, PT, R2, RZ, PT ;  /* 0x000000ff0200720c */ /* 0x002fda0003f05270 */
[----:B------:R-:W-:Y:S05]  /*0510*/  @P0 BRA `(.L_x_9) ;  /* 0x0000000000940947 */ /* 0x000fea0003800000 */
[----:B------:R-:W-:Y:S01]  /*0520*/  ELECT P0, URZ, PT ;  /* 0x0000000000ff782f */ /* 0x000fe20003800000 */
[----:B------:R-:W-:-:S12]  /*0530*/  BSSY.RECONVERGENT B0, `(.L_x_9) ;  /* 0x0000023000007945 */ /* 0x000fd80003800200 */
[----:B------:R-:W-:Y:S05]  /*0540*/  @!P0 BRA `(.L_x_10) ;  /* 0x0000000000848947 */ /* 0x000fea0003800000 */
[----:B------:R-:W1:Y:S01]  /*0550*/  S2UR UR4, SR_CgaCtaId ;  /* 0x00000000000479c3 */ /* 0x000e620000008800 */
[----:B------:R-:W-:Y:S01]  /*0560*/  UMOV UR5, 0x400 ;  /* 0x0000040000057882 */ /* 0x000fe20000000000 */
[----:B------:R-:W-:Y:S01]  /*0570*/  UMOV UR8, 0x1 ;  /* 0x0000000100087882 */ /* 0x000fe20000000000 */
[----:B------:R-:W-:Y:S01]  /*0580*/  UMOV UR6, 0x2 ;  /* 0x0000000200067882 */ /* 0x000fe20000000000 */
[----:B------:R-:W-:-:S04]  /*0590*/  UIADD3 UR8, UPT, UPT, -UR8, 0x100000, URZ ;  /* 0x0010000008087890 */ /* 0x000fc8000fffe1ff */
[----:B------:R-:W-:Y:S02]  /*05a0*/  USHF.L.U32 UR9, UR8, 0xb, URZ ;  /* 0x0000000b08097899 */ /* 0x000fe400080006ff */
[----:B------:R-:W-:Y:S02]  /*05b0*/  USHF.L.U32 UR8, UR8, 0x1, URZ ;  /* 0x0000000108087899 */ /* 0x000fe400080006ff */
[----:B------:R-:W-:-:S04]  /*05c0*/  UIADD3 UR6, UPT, UPT, -UR6, 0x100000, URZ ;  /* 0x0010000006067890 */ /* 0x000fc8000fffe1ff */
[----:B------:R-:W-:Y:S02]  /*05d0*/  USHF.L.U32 UR7, UR6, 0xb, URZ ;  /* 0x0000000b06077899 */ /* 0x000fe400080006ff */
[----:B------:R-:W-:Y:S02]  /*05e0*/  USHF.L.U32 UR6, UR6, 0x1, URZ ;  /* 0x0000000106067899 */ /* 0x000fe400080006ff */
[----:B-1----:R-:W-:Y:S01]  /*05f0*/  ULEA UR4, UR4, UR5, 0x18 ;  /* 0x0000000504047291 */ /* 0x002fe2000f8ec0ff */
[----:B------:R-:W1:Y:S11]  /*0600*/  FENCE.VIEW.ASYNC.S ;  /* 0x00000000000073c6 */ /* 0x000e760000000000 */
[----:B-1----:R1:W2:Y:S01]  /*0610*/  SYNCS.EXCH.64 URZ, [UR4], UR8 ;  /* 0x0000000804ff75b2 */ /* 0x0022a20008000100 */
[----:B------:R1:W3:Y:S01]  /*0620*/  SYNCS.EXCH.64 URZ, [UR4+0x50], UR6 ;  /* 0x0000500604ff75b2 */ /* 0x0002e20008000100 */
[----:B------:R1:W4:Y:S01]  /*0630*/  SYNCS.EXCH.64 URZ, [UR4+0x8], UR8 ;  /* 0x0000080804ff75b2 */ /* 0x0003220008000100 */
[----:B------:R1:W1:Y:S01]  /*0640*/  SYNCS.EXCH.64 URZ, [UR4+0x58], UR6 ;  /* 0x0000580604ff75b2 */ /* 0x0002620008000100 */
        /* <DEDUP_REMOVED lines=16> */
[----:B------:R-:W-:Y:S01]  /*0750*/  NOP ;  /* 0x0000000000007918 */ /* 0x000fe20000000000 */
.L_x_10:
[----:B-1----:R-:W-:Y:S05]  /*0760*/  BSYNC.RECONVERGENT B0 ;  /* 0x0000000000007941 */ /* 0x002fea0003800200 */
.L_x_9:
[----:B------:R-:W1:Y:S01]  /*0770*/  SHFL.IDX PT, R2, R46, RZ, 0x1f ;  /* 0x00001fff2e027589 */ /* 0x000e6200000e0000 */
[----:B------:R-:W-:Y:S01]  /*0780*/  NOP ;  /* 0x0000000000007918 */ /* 0x000fe20000000000 */
[----:B-1----:R-:W-:-:S13]  /*0790*/  ISETP.NE.AND P0, PT, R2, 0x1, PT ;  /* 0x000000010200780c */ /* 0x002fda0003f05270 */
[----:B------:R-:W-:Y:S05]  /*07a0*/  @P0 BRA `(.L_x_11) ;  /* 0x0000000000500947 */ /* 0x000fea0003800000 */
        /* <DEDUP_REMOVED lines=9> */
[----:B------:R-:W-:Y:S01]  /*0840*/  USHF.L.U32 UR6, UR6, 0x1, URZ ;  /* 0x0000000106067899 */ /* 0x000fe200080006ff */
[----:B------:R-:W-:Y:S01]  /*0850*/  ELECT P0, URZ, PT ;  /* 0x0000000000ff782f */ /* 0x000fe20003800000 */
[----:B-1----:R-:W-:Y:S01]  /*0860*/  ULEA UR4, UR4, UR5, 0x18 ;  /* 0x0000000504047291 */ /* 0x002fe2000f8ec0ff */
[----:B------:R-:W1:Y:S11]  /*0870*/  FENCE.VIEW.ASYNC.S ;  /* 0x00000000000073c6 */ /* 0x000e760000000000 */
[----:B-1----:R1:W1:Y:S01]  /*0880*/  SYNCS.EXCH.64 URZ, [UR4+0xa0], UR8 ;  /* 0x0000a00804ff75b2 */ /* 0x0022620008000100 */
[----:B------:R1:W1:Y:S01]  /*0890*/  SYNCS.EXCH.64 URZ, [UR4+0xb8], UR6 ;  /* 0x0000b80604ff75b2 */ /* 0x0002620008000100 */
[----:B------:R1:W1:Y:S01]  /*08a0*/  SYNCS.EXCH.64 URZ, [UR4+0xa8], UR8 ;  /* 0x0000a80804ff75b2 */ /* 0x0002620008000100 */
[----:B------:R1:W1:Y:S01]  /*08b0*/  SYNCS.EXCH.64 URZ, [UR4+0xc0], UR6 ;  /* 0x0000c00604ff75b2 */ /* 0x0002620008000100 */
[----:B------:R1:W1:Y:S01]  /*08c0*/  SYNCS.EXCH.64 URZ, [UR4+0xb0], UR8 ;  /* 0x0000b00804ff75b2 */ /* 0x0002620008000100 */
[----:B------:R1:W1:Y:S01]  /*08d0*/  SYNCS.EXCH.64 URZ, [UR4+0xc8], UR6 ;  /* 0x0000c80604ff75b2 */ /* 0x0002620008000100 */
[----:B------:R-:W-:Y:S01]  /*08e0*/  NOP ;  /* 0x0000000000007918 */ /* 0x000fe20000000000 */
.L_x_11:
[----:B------:R-:W2:Y:S01]  /*08f0*/  SHFL.IDX PT, R2, R46, RZ, 0x1f ;  /* 0x00001fff2e027589 */ /* 0x000ea200000e0000 */
[----:B------:R-:W-:Y:S01]  /*0900*/  NOP ;  /* 0x0000000000007918 */ /* 0x000fe20000000000 */
[----:B--2---:R-:W-:-:S13]  /*0910*/  ISETP.NE.AND P0, PT, R2, 0x3, PT ;  /* 0x000000030200780c */ /* 0x004fda0003f05270 */
[----:B------:R-:W-:Y:S05]  /*0920*/  @P0 BRA `(.L_x_12) ;  /* 0x0000000000300947 */ /* 0x000fea0003800000 */
[----:B-1----:R-:W1:Y:S01]  /*0930*/  S2UR UR4, SR_CgaCtaId ;  /* 0x00000000000479c3 */ /* 0x002e620000008800 */
[----:B------:R-:W-:Y:S01]  /*0940*/  UMOV UR6, 0x400 ;  /* 0x0000040000067882 */ /* 0x000fe20000000000 */
[----:B------:R-:W-:Y:S01]  /*0950*/  UMOV UR5, 0x20 ;  /* 0x0000002000057882 */ /* 0x000fe20000000000 */
[----:B------:R-:W-:Y:S01]  /*0960*/  ELECT P0, URZ, PT ;  /* 0x0000000000ff782f */ /* 0x000fe20003800000 */
[----:B-1----:R-:W-:Y:S02]  /*0970*/  ULEA UR6, UR4, UR6, 0x18 ;  /* 0x0000000604067291 */ /* 0x002fe4000f8ec0ff */
[----:B------:R-:W-:-:S04]  /*0980*/  UIADD3 UR4, UPT, UPT, -UR5, 0x100000, URZ ;  /* 0x0010000005047890 */ /* 0x000fc8000fffe1ff */
[----:B------:R-:W-:Y:S02]  /*0990*/  USHF.L.U32 UR5, UR4, 0xb, URZ ;  /* 0x0000000b04057899 */ /* 0x000fe400080006ff */
[----:B------:R-:W-:Y:S01]  /*09a0*/  USHF.L.U32 UR4, UR4, 0x1, URZ ;  /* 0x0000000104047899 */ /* 0x000fe200080006ff */
[----:B------:R-:W1:Y:S11]  /*09b0*/  FENCE.VIEW.ASYNC.S ;  /* 0x00000000000073c6 */ /* 0x000e760000000000 */
[----:B-1----:R2:W1:Y:S01]  /*09c0*/  SYNCS.EXCH.64 URZ, [UR6+0xd0], UR4 ;  /* 0x0000d00406ff75b2 */ /* 0x0024620008000100 */
[----:B------:R2:W1:Y:S02]  /*09d0*/  SYNCS.EXCH.64 URZ, [UR6+0xd8], UR4 ;  /* 0x0000d80406ff75b2 */ /* 0x0004640008000100 */
[----:B--2---:R-:W-:Y:S01]  /*09e0*/  NOP ;  /* 0x0000000000007918 */ /* 0x004fe20000000000 */
.L_x_12:
[----:B------:R-:W2:Y:S01]  /*09f0*/  SHFL.IDX PT, R2, R46, RZ, 0x1f ;  /* 0x00001fff2e027589 */ /* 0x000ea200000e0000 */
[----:B------:R-:W-:Y:S01]  /*0a00*/  NOP ;  /* 0x0000000000007918 */ /* 0x000fe20000000000 */
[----:B--2---:R-:W-:-:S13]  /*0a10*/  ISETP.NE.AND P0, PT, R2, 0x4, PT ;  /* 0x000000040200780c */ /* 0x004fda0003f05270 */
[----:B------:R-:W-:Y:S05]  /*0a20*/  @P0 BRA `(.L_x_13) ;  /* 0x00000000004c0947 */ /* 0x000fea0003800000 */
[----:B-1----:R-:W1:Y:S01]  /*0a30*/  S2UR UR6, SR_CgaCtaId ;  /* 0x00000000000679c3 */ /* 0x002e620000008800 */
[----:B------:R-:W-:Y:S01]  /*0a40*/  UMOV UR4, 0x1e0 ;  /* 0x000001e000047882 */ /* 0x000fe20000000000 */
[----:B------:R-:W-:Y:S01]  /*0a50*/  UMOV UR5, 0x400 ;  /* 0x0000040000057882 */ /* 0x000fe20000000000 */
[----:B------:R-:W-:Y:S01]  /*0a60*/  USEL UR4, UR4, 0x1a0, UP3 ;  /* 0x000001a004047887 */ /* 0x000fe20009800000 */
[----:B------:R-:W-:Y:S01]  /*0a70*/  UMOV UR8, 0x1 ;  /* 0x0000000100087882 */ /* 0x000fe20000000000 */
[----:B------:R-:W-:Y:S01]  /*0a80*/  ELECT P0, URZ, PT ;  /* 0x0000000000ff782f */ /* 0x000fe20003800000 */
[----:B------:R-:W-:-:S04]  /*0a90*/  UIADD3 UR8, UPT, UPT, -UR8, 0x100000, URZ ;  /* 0x0010000008087890 */ /* 0x000fc8000fffe1ff */
[----:B------:R-:W-:Y:S02]  /*0aa0*/  USHF.L.U32 UR9, UR8, 0xb, URZ ;  /* 0x0000000b08097899 */ /* 0x000fe400080006ff */
[----:B------:R-:W-:Y:S02]  /*0ab0*/  USHF.L.U32 UR8, UR8, 0x1, URZ ;  /* 0x0000000108087899 */ /* 0x000fe400080006ff */
[----:B-1----:R-:W-:Y:S02]  /*0ac0*/  ULEA UR6, UR6, UR5, 0x18 ;  /* 0x0000000506067291 */ /* 0x002fe4000f8ec0ff */
[----:B------:R-:W-:-:S04]  /*0ad0*/  UIADD3 UR4, UPT, UPT, -UR4, 0x100000, URZ ;  /* 0x0010000004047890 */ /* 0x000fc8000fffe1ff */
[----:B------:R-:W-:Y:S02]  /*0ae0*/  USHF.L.U32 UR5, UR4, 0xb, URZ ;  /* 0x0000000b04057899 */ /* 0x000fe400080006ff */
[----:B------:R-:W-:Y:S01]  /*0af0*/  USHF.L.U32 UR4, UR4, 0x1, URZ ;  /* 0x0000000104047899 */ /* 0x000fe200080006ff */
[----:B------:R-:W1:Y:S03]  /*0b00*/  FENCE.VIEW.ASYNC.S ;  /* 0x00000000000073c6 */ /* 0x000e660000000000 */
[----:B-1----:R2:W1:Y:S08]  /*0b10*/  SYNCS.EXCH.64 URZ, [UR6+0xe0], UR8 ;  /* 0x0000e00806ff75b2 */ /* 0x0024700008000100 */
[----:B------:R2:W1:Y:S01]  /*0b20*/  SYNCS.EXCH.64 URZ, [UR6+0xf0], UR4 ;  /* 0x0000f00406ff75b2 */ /* 0x0004620008000100 */
[----:B------:R2:W1:Y:S01]  /*0b30*/  SYNCS.EXCH.64 URZ, [UR6+0xe8], UR8 ;  /* 0x0000e80806ff75b2 */ /* 0x0004620008000100 */
[----:B------:R2:W1:Y:S02]  /*0b40*/  SYNCS.EXCH.64 URZ, [UR6+0xf8], UR4 ;  /* 0x0000f80406ff75b2 */ /* 0x0004640008000100 */
[----:B--2---:R-:W-:Y:S01]  /*0b50*/  NOP ;  /* 0x0000000000007918 */ /* 0x004fe20000000000 */
.L_x_13:
[----:B------:R-:W2:Y:S01]  /*0b60*/  SHFL.IDX PT, R2, R46, RZ, 0x1f ;  /* 0x00001fff2e027589 */ /* 0x000ea200000e0000 */
[----:B------:R-:W-:Y:S01]  /*0b70*/  NOP ;  /* 0x0000000000007918 */ /* 0x000fe20000000000 */
[----:B--2---:R-:W-:-:S13]  /*0b80*/  ISETP.NE.AND P0, PT, R2, 0x5, PT ;  /* 0x000000050200780c */ /* 0x004fda0003f05270 */
[----:B------:R-:W-:Y:S05]  /*0b90*/  @P0 BRA `(.L_x_14) ;  /* 0x0000000000580947 */ /* 0x000fea0003800000 */
[----:B-1----:R-:W1:Y:S01]  /*0ba0*/  S2UR UR4, SR_CgaCtaId ;  /* 0x00000000000479c3 */ /* 0x002e620000008800 */
        /* <DEDUP_REMOVED lines=18> */
[----:B------:R2:W1:Y:S01]  /*0cd0*/  SYNCS.EXCH.64 URZ, [UR4+0x118], UR8 ;  /* 0x0001180804ff75b2 */ /* 0x0004620008000100 */
[----:B------:R2:W1:Y:S02]  /*0ce0*/  SYNCS.EXCH.64 URZ, [UR4+0x138], UR6 ;  /* 0x0001380604ff75b2 */ /* 0x0004640008000100 */
[----:B--2---:R-:W-:Y:S01]  /*0cf0*/  NOP ;  /* 0x0000000000007918 */ /* 0x004fe20000000000 */
.L_x_14:
[----:B------:R-:W2:Y:S01]  /*0d00*/  SHFL.IDX PT, R2, R46, RZ, 0x1f ;  /* 0x00001fff2e027589 */ /* 0x000ea200000e0000 */
[----:B------:R-:W-:Y:S01]  /*0d10*/  NOP ;  /* 0x0000000000007918 */ /* 0x000fe20000000000 */
[----:B--2---:R-:W-:-:S13]  /*0d20*/  ISETP.NE.AND P0, PT, R2, 0x3, PT ;  /* 0x000000030200780c */ /* 0x004fda0003f05270 */
[----:B------:R-:W-:Y:S05]  /*0d30*/  @P0 BRA `(.L_x_15) ;  /* 0x0000000000380947 */ /* 0x000fea0003800000 */
[----:B------:R-:W2:Y:S01]  /*0d40*/  S2UR UR5, SR_CgaCtaId ;  /* 0x00000000000579c3 */ /* 0x000ea20000008800 */
[----:B-1----:R-:W-:Y:S01]  /*0d50*/  UMOV UR4, 0x400 ;  /* 0x0000040000047882 */ /* 0x002fe20000000000 */
[----:B------:R-:W-:Y:S01]  /*0d60*/  UMOV UR6, 0x20 ;  /* 0x0000002000067882 */ /* 0x000fe20000000000 */
[----:B------:R-:W-:Y:S01]  /*0d70*/  ELECT P0, URZ, PT ;  /* 0x0000000000ff782f */ /* 0x000fe20003800000 */
[----:B------:R-:W-:-:S04]  /*0d80*/  UIADD3 UR6, UPT, UPT, -UR6, 0x100000, URZ ;  /* 0x0010000006067890 */ /* 0x000fc8000fffe1ff */
[----:B------:R-:W-:Y:S02]  /*0d90*/  USHF.L.U32 UR7, UR6, 0xb, URZ ;  /* 0x0000000b06077899 */ /* 0x000fe400080006ff */
[----:B------:R-:W-:Y:S02]  /*0da0*/  USHF.L.U32 UR6, UR6, 0x1, URZ ;  /* 0x0000000106067899 */ /* 0x000fe400080006ff */
[----:B--2---:R-:W-:Y:S01]  /*0db0*/  ULEA UR4, UR5, UR4, 0x18 ;  /* 0x0000000405047291 */ /* 0x004fe2000f8ec0ff */
[----:B------:R-:W1:Y:S11]  /*0dc0*/  FENCE.VIEW.ASYNC.S ;  /* 0x00000000000073c6 */ /* 0x000e760000000000 */
[----:B-1----:R2:W1:Y:S01]  /*0dd0*/  SYNCS.EXCH.64 URZ, [UR4+0x140], UR6 ;  /* 0x0001400604ff75b2 */ /* 0x0024620008000100 */
[----:B------:R2:W1:Y:S01]  /*0de0*/  SYNCS.EXCH.64 URZ, [UR4+0x150], UR6 ;  /* 0x0001500604ff75b2 */ /* 0x0004620008000100 */
[----:B------:R2:W1:Y:S01]  /*0df0*/  SYNCS.EXCH.64 URZ, [UR4+0x148], UR6 ;  /* 0x0001480604ff75b2 */ /* 0x0004620008000100 */
[----:B------:R2:W1:Y:S02]  /*0e00*/  SYNCS.EXCH.64 URZ, [UR4+0x158], UR6 ;  /* 0x0001580604ff75b2 */ /* 0x0004640008000100 */
[----:B--2---:R-:W-:Y:S01]  /*0e10*/  NOP ;  /* 0x0000000000007918 */ /* 0x004fe20000000000 */
.L_x_15:
[----:B------:R-:W2:Y:S01]  /*0e20*/  LDCU UR26, c[0x0][0x36c] ;  /* 0x00006d80ff1a77ac */ /* 0x000ea20008000800 */
[----:B------:R-:W-:Y:S01]  /*0e30*/  ISETP.NE.OR P3, PT, R0, 0x2, !P3 ;  /* 0x000000020000780c */ /* 0x000fe20005f65670 */
[----:B------:R-:W-:Y:S01]  /*0e40*/  NOP ;  /* 0x0000000000007918 */ /* 0x000fe20000000000 */
[----:B------:R-:W-:Y:S01]  /*0e50*/  LOP3.LUT R0, R56, 0x1f, RZ, 0xc0, !PT ;  /* 0x0000001f38007812 */ /* 0x000fe200078ec0ff */
[----:B------:R-:W-:Y:S02]  /*0e60*/  UISETP.NE.AND UP4, UPT, UR21, 0x2, UPT ;  /* 0x000000021500788c */ /* 0x000fe4000bf85270 */
[----:B------:R-:W-:Y:S02]  /*0e70*/  UISETP.NE.AND UP5, UPT, UR21, URZ, UPT ;  /* 0x000000ff1500728c */ /* 0x000fe4000bfa5270 */
[----:B--2---:R-:W-:-:S09]  /*0e80*/  UISETP.EQ.U32.AND UP0, UPT, UR26, 0x1, UPT ;  /* 0x000000011a00788c */ /* 0x004fd2000bf02070 */
[----:B------:R-:W-:Y:S05]  /*0e90*/  BRA.U !UP0, `(.L_x_16) ;  /* 0x0000000108087547 */ /* 0x000fea000b800000 */
[----:B-1-34-:R-:W-:Y:S01]  /*0ea0*/  UCGABAR_ARV ;  /* 0x00000000000079c7 */ /* 0x01afe20008000000 */
[----:B------:R-:W-:Y:S05]  /*0eb0*/  BRA `(.L_x_17) ;  /* 0x0000000000047947 */ /* 0x000fea0003800000 */
.L_x_16:
[----:B-1-34-:R-:W-:Y:S01]  /*0ec0*/  NOP ;  /* 0x0000000000007918 */ /* 0x01afe20000000000 */
.L_x_17:
[----:B------:R-:W1:Y:S01]  /*0ed0*/  S2UR UR7, SR_CTAID.X ;  /* 0x00000000000779c3 */ /* 0x000e620000002500 */
[----:B------:R-:W-:-:S05]  /*0ee0*/  CS2R.32 R47, SR_CgaSize ;  /* 0x00000000002f7805 */ /* 0x000fca0000008a00 */
[----:B------:R-:W-:-:S05]  /*0ef0*/  IMAD R47, R47, -0xa0, RZ ;  /* 0xffffff602f2f7824 */ /* 0x000fca00078e02ff */
[----:B------:R-:W-:-:S14]  /*0f00*/  R2UR UR5, R47 ;  /* 0x000000002f0572ca */ /* 0x000fdc00000e0000 */
[----:B------:R-:W2:Y:S01]  /*0f10*/  LDCU UR5, c[0x0][UR5+0x2b0] ;  /* 0x00005600050577ac */ /* 0x000ea20008000800 */
[----:B------:R-:W-:-:S05]  /*0f20*/  CS2R.32 R47, SR_CgaSize ;  /* 0x00000000002f7805 */ /* 0x000fca0000008a00 */
[----:B------:R-:W-:-:S05]  /*0f30*/  IMAD R47, R47, -0xa0, RZ ;  /* 0xffffff602f2f7824 */ /* 0x000fca00078e02ff */
[----:B------:R-:W-:-:S14]  /*0f40*/  R2UR UR4, R47 ;  /* 0x000000002f0472ca */ /* 0x000fdc00000e0000 */
[----:B------:R-:W3:Y:S01]  /*0f50*/  LDCU UR4, c[0x0][UR4+0x2b4] ;  /* 0x00005680040477ac */ /* 0x000ee20008000800 */
[----:B------:R-:W4:Y:S01]  /*0f60*/  S2UR UR8, SR_CTAID.Y ;  /* 0x00000000000879c3 */ /* 0x000f220000002600 */
[----:B------:R-:W-:-:S05]  /*0f70*/  CS2R.32 R47, SR_CgaSize ;  /* 0x00000000002f7805 */ /* 0x000fca0000008a00 */
[----:B------:R-:W-:-:S05]  /*0f80*/  IMAD R47, R47, -0xa0, RZ ;  /* 0xffffff602f2f7824 */ /* 0x000fca00078e02ff */
[----:B------:R-:W-:-:S14]  /*0f90*/  R2UR UR9, R47 ;  /* 0x000000002f0972ca */ /* 0x000fdc00000e0000 */
[----:B------:R-:W3:Y:S01]  /*0fa0*/  LDCU UR9, c[0x0][UR9+0x2a0] ;  /* 0x00005400090977ac */ /* 0x000ee20008000800 */
[----:B------:R-:W-:-:S05]  /*0fb0*/  CS2R.32 R47, SR_CgaSize ;  /* 0x00000000002f7805 */ /* 0x000fca0000008a00 */
[----:B------:R-:W-:-:S05]  /*0fc0*/  IMAD R47, R47, -0xa0, RZ ;  /* 0xffffff602f2f7824 */ /* 0x000fca00078e02ff */
[----:B------:R-:W-:-:S14]  /*0fd0*/  R2UR UR61, R47 ;  /* 0x000000002f3d72ca */ /* 0x000fdc00000e0000 */
[----:B------:R-:W3:Y:S01]  /*0fe0*/  LDCU UR61, c[0x0][UR61+0x2a4] ;  /* 0x000054803d3d77ac */ /* 0x000ee20008000800 */
[----:B------:R-:W3:Y:S01]  /*0ff0*/  S2UR UR6, SR_CgaCtaId ;  /* 0x00000000000679c3 */ /* 0x000ee20000008800 */
[----:B------:R-:W3:Y:S01]  /*1000*/  LDCU UR22, c[0x0][0xb24] ;  /* 0x00016480ff1677ac */ /* 0x000ee20008000800 */
[----:B------:R-:W3:Y:S01]  /*1010*/  LDCU UR42, c[0x0][0xb24] ;  /* 0x00016480ff2a77ac */ /* 0x000ee20008000800 */
[----:B-1----:R-:W-:-:S05]  /*1020*/  I2FP.F32.U32 R3, UR7 ;  /* 0x0000000700037c45 */ /* 0x002fca0008201000 */
[----:B------:R-:W1:Y:S01]  /*1030*/  S2UR UR36, SR_CTAID.Z ;  /* 0x00000000002479c3 */ /* 0x000e620000002700 */
[----:B------:R-:W1:Y:S01]  /*1040*/  LDCU UR25, c[0x0][0xb30] ;  /* 0x00016600ff1977ac */ /* 0x000e620008000800 */
[----:B--2---:R-:W-:Y:S01]  /*1050*/  FMUL R3, R3, UR5 ;  /* 0x0000000503037c20 */ /* 0x004fe20008400000 */
[----:B------:R-:W-:Y:S01]  /*1060*/  UMOV UR20, UR7 ;  /* 0x0000000700147c82 */ /* 0x000fe20008000000 */
[----:B----4-:R-:W-:Y:S01]  /*1070*/  I2FP.F32.U32 R2, UR8 ;  /* 0x0000000800027c45 */ /* 0x010fe20008201000 */
[----:B------:R-:W-:-:S03]  /*1080*/  UMOV UR24, UR8 ;  /* 0x0000000800187c82 */ /* 0x000fc60008000000 */
[----:B------:R-:W2:Y:S01]  /*1090*/  F2I.U32.TRUNC.NTZ R3, R3 ;  /* 0x0000000300037305 */ /* 0x000ea2000020f000 */
[----:B---3--:R-:W-:Y:S01]  /*10a0*/  FMUL R2, R2, UR4 ;  /* 0x0000000402027c20 */ /* 0x008fe20008400000 */
[----:B------:R-:W-:-:S06]  /*10b0*/  ULOP3.LUT UR4, UR6, 0x1, URZ, 0xc0, !UPT ;  /* 0x0000000106047892 */ /* 0x000fcc000f8ec0ff */
[----:B------:R-:W3:Y:S01]  /*10c0*/  F2I.U32.TRUNC.NTZ R2, R2 ;  /* 0x0000000200027305 */ /* 0x000ee2000020f000 */
[----:B------:R-:W-:-:S04]  /*10d0*/  UISETP.NE.U32.AND UP6, UPT, UR4, 0x1, UPT ;  /* 0x000000010400788c */ /* 0x000fc8000bfc5070 */
[----:B------:R-:W-:Y:S01]  /*10e0*/  USEL UR4, URZ, 0xc00, UP6 ;  /* 0x00000c00ff047887 */ /* 0x000fe2000b000000 */
[----:B--2---:R-:W-:Y:S02]  /*10f0*/  R2UR UR6, R3 ;  /* 0x00000000030672ca */ /* 0x004fe400000e0000 */
[----:B---3--:R-:W-:Y:S02]  /*1100*/  R2UR UR5, R2 ;  /* 0x00000000020572ca */ /* 0x008fe400000e0000 */
[----:B------:R-:W-:-:S09]  /*1110*/  PRMT R2, RZ, 0x7610, R2 ;  /* 0x00007610ff027816 */ /* 0x000fd20000000002 */
[----:B------:R-:W-:-:S04]  /*1120*/  UIADD3 UR6, UPT, UPT, -UR6, URZ, URZ ;  /* 0x000000ff06067290 */ /* 0x000fc8000fffe1ff */
[----:B------:R-:W-:Y:S02]  /*1130*/  UIMAD UR6, UR9, UR6, UR7 ;  /* 0x00000006090672a4 */ /* 0x000fe4000f8e0207 */
[----:B------:R-:W-:-:S04]  /*1140*/  UIADD3 UR5, UPT, UPT, -UR5, URZ, URZ ;  /* 0x000000ff05057290 */ /* 0x000fc8000fffe1ff */
[----:B------:R-:W-:Y:S01]  /*1150*/  IMAD.U32 R47, RZ, RZ, UR6 ;  /* 0x00000006ff2f7e24 */ /* 0x000fe2000f8e00ff */
[----:B------:R-:W-:Y:S01]  /*1160*/  UIMAD UR61, UR61, UR5, UR8 ;  /* 0x000000053d3d72a4 */ /* 0x000fe2000f8e0208 */
[----:B-1----:R-:W-:Y:S11]  /*1170*/  BRA.U UP5, `(.L_x_18) ;  /* 0x0000000105287547 */ /* 0x002ff6000b800000 */
[----:B------:R-:W-:Y:S01]  /*1180*/  R2UR UR7, R47 ;  /* 0x000000002f0772ca */ /* 0x000fe200000e0000 */
[----:B------:R-:W-:-:S04]  /*1190*/  UISETP.NE.AND UP0, UPT, UR61, URZ, UPT ;  /* 0x000000ff3d00728c */ /* 0x000fc8000bf05270 */
[----:B------:R-:W-:Y:S02]  /*11a0*/  USEL UR5, URZ, 0x2, UP0 ;  /* 0x00000002ff057887 */ /* 0x000fe40008000000 */
[----:B------:R-:W-:-:S06]  /*11b0*/  UISETP.NE.AND UP0, UPT, UR61, URZ, UPT ;  /* 0x000000ff3d00728c */ /* 0x000fcc000bf05270 */
[----:B------:R-:W-:-:S04]  /*11c0*/  UISETP.EQ.OR UP0, UPT, UR7, URZ, !UP0 ;  /* 0x000000ff0700728c */ /* 0x000fc8000c702670 */
[----:B------:R-:W-:Y:S02]  /*11d0*/  USEL UR6, URZ, 0x1, !UP0 ;  /* 0x00000001ff067887 */ /* 0x000fe4000c000000 */
[----:B------:R-:W-:-:S04]  /*11e0*/  UISETP.NE.AND UP0, UPT, UR7, 0x1, UPT ;  /* 0x000000010700788c */ /* 0x000fc8000bf05270 */
[----:B------:R-:W-:-:S04]  /*11f0*/  USEL UR5, UR5, 0x2, UP0 ;  /* 0x0000000205057887 */ /* 0x000fc80008000000 */
[----:B------:R-:W-:-:S06]  /*1200*/  UIADD3 UR5, UPT, UPT, UR6, UR5, URZ ;  /* 0x0000000506057290 */ /* 0x000fcc000fffe0ff */
[----:B------:R-:W-:-:S07]  /*1210*/  MOV R2, UR5 ;  /* 0x0000000500027c02 */ /* 0x000fce0008000f00 */
.L_x_18:
[----:B------:R-:W-:-:S09]  /*1220*/  UISETP.GE.AND UP0, UPT, UR22, 0x1, UPT ;  /* 0x000000011600788c */ /* 0x000fd2000bf06270 */
[----:B------:R-:W-:Y:S05]  /*1230*/  BRA.U !UP0, `(.L_x_19) ;  /* 0x0000000108d07547 */ /* 0x000fea000b800000 */
[----:B------:R-:W1:Y:S01]  /*1240*/  LDCU UR23, c[0x0][0xb0c] ;  /* 0x00016180ff1777ac */ /* 0x000e620008000800 */
[----:B------:R-:W2:Y:S01]  /*1250*/  LDCU.128 UR16, c[0x0][0xb10] ;  /* 0x00016200ff1077ac */ /* 0x000ea20008000c00 */
[----:B------:R-:W3:Y:S01]  /*1260*/  LDCU UR7, c[0x0][0x370] ;  /* 0x00006e00ff0777ac */ /* 0x000ee20008000800 */
[----:B------:R-:W4:Y:S01]  /*1270*/  LDCU UR14, c[0x0][0xb20] ;  /* 0x00016400ff0e77ac */ /* 0x000f220008000800 */
[----:B------:R-:W-:Y:S02]  /*1280*/  UISETP.NE.AND UP1, UPT, UR22, 0x1, UPT ;  /* 0x000000011600788c */ /* 0x000fe4000bf25270 */
[----:B-1----:R-:W-:Y:S02]  /*1290*/  UISETP.NE.AND UP0, UPT, UR23, 0x1, UPT ;  /* 0x000000011700788c */ /* 0x002fe4000bf05270 */
[----:B--2---:R-:W-:Y:S02]  /*12a0*/  UIMAD.WIDE.U32 UR10, UR20, UR16, URZ ;  /* 0x00000010140a72a5 */ /* 0x004fe4000f8e00ff */
[----:B---3--:R-:W-:-:S05]  /*12b0*/  UIMAD.WIDE.U32 UR8, UR7, UR16, URZ ;  /* 0x00000010070872a5 */ /* 0x008fca000f8e00ff */
[----:B------:R-:W-:Y:S01]  /*12c0*/  UMOV UR6, UR11 ;  /* 0x0000000b00067c82 */ /* 0x000fe20008000000 */
[----:B------:R-:W-:Y:S02]  /*12d0*/  UIMAD.WIDE.U32 UR10, UR24, UR19, URZ ;  /* 0x00000013180a72a5 */ /* 0x000fe4000f8e00ff */
[----:B------:R-:W-:Y:S01]  /*12e0*/  USHF.R.U32.HI UR6, URZ, UR17, UR6 ;  /* 0x00000011ff067299 */ /* 0x000fe20008011606 */
[----:B------:R-:W-:Y:S02]  /*12f0*/  UMOV UR8, UR9 ;  /* 0x0000000900087c82 */ /* 0x000fe40008000000 */
[----:B------:R-:W-:Y:S02]  /*1300*/  @UP0 USHF.R.U32.HI UR7, URZ, UR17, UR8 ;  /* 0x00000011ff070299 */ /* 0x000fe40008011608 */
[----:B------:R-:W1:Y:S01]  /*1310*/  LDCU UR8, c[0x0][0x374] ;  /* 0x00006e80ff0877ac */ /* 0x000e620008000800 */
[----:B------:R-:W-:-:S03]  /*1320*/  UMOV UR5, UR11 ;  /* 0x0000000b00057c82 */ /* 0x000fc60008000000 */
[----:B------:R-:W2:Y:S01]  /*1330*/  LDCU.64 UR10, c[0x0][0xb28] ;  /* 0x00016500ff0a77ac */ /* 0x000ea20008000a00 */
[----:B------:R-:W-:Y:S02]  /*1340*/  USEL UR6, UR20, UR6, !UP0 ;  /* 0x0000000614067287 */ /* 0x000fe4000c000000 */
[----:B------:R-:W-:Y:S02]  /*1350*/  UISETP.NE.AND UP0, UPT, UR18, 0x1, UPT ;  /* 0x000000011200788c */ /* 0x000fe4000bf05270 */
[----:B----4-:R-:W-:-:S04]  /*1360*/  USHF.R.U32.HI UR5, URZ, UR14, UR5 ;  /* 0x0000000eff057299 */ /* 0x010fc80008011605 */
[----:B------:R-:W-:Y:S02]  /*1370*/  USEL UR5, UR24, UR5, !UP0 ;  /* 0x0000000518057287 */ /* 0x000fe4000c000000 */
[----:B-1----:R-:W-:-:S07]  /*1380*/  UIMAD.WIDE.U32 UR12, UR8, UR19, URZ ;  /* 0x00000013080c72a5 */ /* 0x002fce000f8e00ff */
[----:B------:R-:W-:Y:S02]  /*1390*/  UMOV UR9, UR13 ;  /* 0x0000000d00097c82 */ /* 0x000fe40008000000 */
[----:B------:R-:W-:Y:S02]  /*13a0*/  @UP0 USHF.R.U32.HI UR8, URZ, UR14, UR9 ;  /* 0x0000000eff080299 */ /* 0x000fe40008011609 */
[----:B--2---:R-:W-:Y:S02]  /*13b0*/  UIMAD.WIDE.U32 UR14, UR7, UR10, URZ ;  /* 0x0000000a070e72a5 */ /* 0x004fe4000f8e00ff */
[----:B------:R-:W-:-:S05]  /*13c0*/  UIMAD.WIDE.U32 UR12, UR8, UR10, URZ ;  /* 0x0000000a080c72a5 */ /* 0x000fca000f8e00ff */
[----:B------:R-:W-:Y:S02]  /*13d0*/  UMOV UR14, UR15 ;  /* 0x0000000f000e7c82 */ /* 0x000fe40008000000 */
[----:B------:R-:W-:Y:S01]  /*13e0*/  UMOV UR12, UR13 ;  /* 0x0000000d000c7c82 */ /* 0x000fe20008000000 */
[----:B------:R-:W-:Y:S02]  /*13f0*/  @UP1 USHF.R.U32.HI UR7, URZ, UR11, UR14 ;  /* 0x0000000bff071299 */ /* 0x000fe4000801160e */
[----:B------:R-:W-:Y:S02]  /*1400*/  @UP1 USHF.R.U32.HI UR8, URZ, UR11, UR12 ;  /* 0x0000000bff081299 */ /* 0x000fe4000801160c */
[----:B------:R-:W-:Y:S02]  /*1410*/  UIMAD.WIDE.U32 UR12, UR5, UR10, URZ ;  /* 0x0000000a050c72a5 */ /* 0x000fe4000f8e00ff */
[----:B------:R-:W-:Y:S02]  /*1420*/  UIMAD UR8, UR8, UR22, URZ ;  /* 0x00000016080872a4 */ /* 0x000fe4000f8e02ff */
[----:B------:R-:W-:-:S02]  /*1430*/  UIMAD UR9, UR7, UR22, URZ ;  /* 0x00000016070972a4 */ /* 0x000fc4000f8e02ff */
[----:B------:R-:W-:-:S04]  /*1440*/  UISETP.GE.AND UP0, UPT, UR5, UR8, UPT ;  /* 0x000000080500728c */ /* 0x000fc8000bf06270 */
[----:B------:R-:W-:Y:S02]  /*1450*/  UISETP.GE.OR UP0, UPT, UR6, UR9, UP0 ;  /* 0x000000090600728c */ /* 0x000fe40008706670 */
[----:B------:R-:W-:-:S03]  /*1460*/  UIMAD.WIDE.U32 UR8, UR6, UR10, URZ ;  /* 0x0000000a060872a5 */ /* 0x000fc6000f8e00ff */
[----:B------:R-:W-:Y:S02]  /*1470*/  UMOV UR10, UR13 ;  /* 0x0000000d000a7c82 */ /* 0x000fe40008000000 */
[----:B------:R-:W-:-:S04]  /*1480*/  USHF.R.U32.HI UR10, URZ, UR11, UR10 ;  /* 0x0000000bff0a7299 */ /* 0x000fc8000801160a */
[----:B------:R-:W-:Y:S02]  /*1490*/  USEL UR8, UR5, UR10, !UP1 ;  /* 0x0000000a05087287 */ /* 0x000fe4000c800000 */
[----:B------:R-:W-:Y:S02]  /*14a0*/  @!UP0 USHF.R.U32.HI UR9, URZ, UR11, UR9 ;  /* 0x0000000bff098299 */ /* 0x000fe40008011609 */
[----:B------:R-:W-:Y:S02]  /*14b0*/  UIADD3 UR10, UPT, UPT, -UR8, URZ, URZ ;  /* 0x000000ff080a7290 */ /* 0x000fe4000fffe1ff */
[----:B------:R-:W-:Y:S02]  /*14c0*/  @!UP0 USEL UR9, UR6, UR9, !UP1 ;  /* 0x0000000906098287 */ /* 0x000fe4000c800000 */
[----:B------:R-:W-:Y:S02]  /*14d0*/  UIMAD UR10, UR22, UR10, UR5 ;  /* 0x0000000a160a72a4 */ /* 0x000fe4000f8e0205 */
[----:B------:R-:W-:-:S02]  /*14e0*/  UIADD3 UR11, UPT, UPT, -UR6, URZ, URZ ;  /* 0x000000ff060b7290 */ /* 0x000fc4000fffe1ff */
[----:B------:R-:W-:Y:S02]  /*14f0*/  @!UP0 UIMAD UR10, UR10, UR7, UR9 ;  /* 0x000000070a0a82a4 */ /* 0x000fe4000f8e0209 */
[----:B------:R-:W-:Y:S02]  /*1500*/  @!UP0 UIADD3 UR8, UPT, UPT, UR8, -UR9, URZ ;  /* 0x8000000908088290 */ /* 0x000fe4000fffe0ff */
[----:B------:R-:W-:Y:S02]  /*1510*/  UIADD3 UR7, UPT, UPT, -UR5, URZ, URZ ;  /* 0x000000ff05077290 */ /* 0x000fe4000fffe1ff */
[----:B------:R-:W-:Y:S02]  /*1520*/  @!UP0 UIMAD UR5, UR8, UR22, UR6 ;  /* 0x00000016080582a4 */ /* 0x000fe4000f8e0206 */
[----:B------:R-:W-:Y:S02]  /*1530*/  UIMAD UR24, UR18, UR7, UR24 ;  /* 0x00000007121872a4 */ /* 0x000fe4000f8e0218 */
[----:B------:R-:W-:Y:S01]  /*1540*/  UIMAD UR20, UR23, UR11, UR20 ;  /* 0x0000000b171472a4 */ /* 0x000fe2000f8e0214 */
[----:B------:R-:W-:Y:S01]  /*1550*/  @!UP0 UMOV UR6, UR10 ;  /* 0x0000000a00068c82 */ /* 0x000fe20008000000 */
[----:B------:R-:W-:-:S02]  /*1560*/  UIMAD UR24, UR5, UR18, UR24 ;  /* 0x00000012051872a4 */ /* 0x000fc4000f8e0218 */
[----:B------:R-:W-:-:S12]  /*1570*/  UIMAD UR20, UR6, UR23, UR20 ;  /* 0x00000017061472a4 */ /* 0x000fd8000f8e0214 */
.L_x_19:
[----:B------:R-:W-:-:S09]  /*1580*/  UISETP.NE.AND UP0, UPT, UR25, 0x1, UPT ;  /* 0x000000011900788c */ /* 0x000fd2000bf05270 */
[----:B------:R-:W-:Y:S05]  /*1590*/  BRA.U UP0, `(.L_x_20) ;  /* 0x0000000100447547 */ /* 0x000fea000b800000 */
[----:B------:R-:W1:Y:S01]  /*15a0*/  LDCU.128 UR8, c[0x0][0xb10] ;  /* 0x00016200ff0877ac */ /* 0x000e620008000c00 */
[----:B------:R-:W2:Y:S01]  /*15b0*/  LDCU UR12, c[0x0][0xb0c] ;  /* 0x00016180ff0c77ac */ /* 0x000ea20008000800 */
[----:B-1----:R-:W-:Y:S02]  /*15c0*/  UIMAD.WIDE.U32 UR6, UR20, UR8, URZ ;  /* 0x00000008140672a5 */ /* 0x002fe4000f8e00ff */
[----:B--2---:R-:W-:-:S05]  /*15d0*/  UISETP.NE.AND UP0, UPT, UR12, 0x1, UPT ;  /* 0x000000010c00788c */ /* 0x004fca000bf05270 */
[----:B------:R-:W-:Y:S01]  /*15e0*/  UMOV UR5, UR7 ;  /* 0x0000000700057c82 */ /* 0x000fe20008000000 */
[----:B------:R-:W-:Y:S02]  /*15f0*/  UIMAD.WIDE.U32 UR6, UR24, UR11, URZ ;  /* 0x0000000b180672a5 */ /* 0x000fe4000f8e00ff */
[----:B------:R-:W-:Y:S01]  /*1600*/  USHF.R.U32.HI UR5, URZ, UR9, UR5 ;  /* 0x00000009ff057299 */ /* 0x000fe20008011605 */
[----:B------:R-:W1:Y:S03]  /*1610*/  LDCU UR9, c[0x0][0xb20] ;  /* 0x00016400ff0977ac */ /* 0x000e660008000800 */
[----:B------:R-:W-:Y:S02]  /*1620*/  USEL UR8, UR20, UR5, !UP0 ;  /* 0x0000000514087287 */ /* 0x000fe4000c000000 */
[----:B------:R-:W-:Y:S01]  /*1630*/  UISETP.NE.AND UP0, UPT, UR10, 0x1, UPT ;  /* 0x000000010a00788c */ /* 0x000fe2000bf05270 */
[----:B------:R-:W-:-:S02]  /*1640*/  UMOV UR5, UR7 ;  /* 0x0000000700057c82 */ /* 0x000fc40008000000 */
[----:B-1----:R-:W-:-:S04]  /*1650*/  USHF.R.U32.HI UR5, URZ, UR9, UR5 ;  /* 0x00000009ff057299 */ /* 0x002fc80008011605 */
[----:B------:R-:W-:-:S04]  /*1660*/  USEL UR5, UR24, UR5, !UP0 ;  /* 0x0000000518057287 */ /* 0x000fc8000c000000 */
[----:B------:R-:W-:Y:S02]  /*1670*/  UIADD3 UR6, UPT, UPT, UR8, -UR5, URZ ;  /* 0x8000000508067290 */ /* 0x000fe4000fffe0ff */
[----:B------:R-:W-:Y:S02]  /*1680*/  UIADD3 UR5, UPT, UPT, -UR8, UR5, URZ ;  /* 0x0000000508057290 */ /* 0x000fe4000fffe1ff */
[----:B------:R-:W-:Y:S02]  /*1690*/  UIMAD UR24, UR6, UR10, UR24 ;  /* 0x0000000a061872a4 */ /* 0x000fe4000f8e0218 */
[----:B------:R-:W-:-:S12]  /*16a0*/  UIMAD UR20, UR5, UR12, UR20 ;  /* 0x0000000c051472a4 */ /* 0x000fd8000f8e0214 */
.L_x_20:
[----:B------:R-:W-:Y:S02]  /*16b0*/  UISETP.EQ.U32.AND UP0, UPT, UR26, 0x1, UPT ;  /* 0x000000011a00788c */ /* 0x000fe4000bf02070 */
[----:B------:R-:W-:-:S07]  /*16c0*/  UISETP.NE.AND UP1, UPT, UR21, 0x2, UPT ;  /* 0x000000021500788c */ /* 0x000fce000bf25270 */
[----:B------:R-:W-:Y:S05]  /*16d0*/  BRA.U !UP0, `(.L_x_21) ;  /* 0x00000001080c7547 */ /* 0x000fea000b800000 */
[----:B------:R-:W-:Y:S01]  /*16e0*/  UCGABAR_WAIT ;  /* 0x0000000000007dc7 */ /* 0x000fe20008000000 */
[----:B------:R-:W-:Y:S01]  /*16f0*/  CCTL.IVALL ;  /* 0x00000000ff00798f */ /* 0x000fe20002000000 */
[----:B------:R-:W-:Y:S05]  /*1700*/  BRA `(.L_x_22) ;  /* 0x0000000000047947 */ /* 0x000fea0003800000 */
.L_x_21:
[----:B------:R-:W-:Y:S06]  /*1710*/  BAR.SYNC.DEFER_BLOCKING 0x0 ;  /* 0x0000000000007b1d */ /* 0x000fec0000010000 */
.L_x_22:
[----:B------:R-:W-:Y:S05]  /*1720*/  BRA.U UP1, `(.L_x_23) ;  /* 0x0000001501a07547 */ /* 0x000fea000b800000 */
[----:B------:R-:W1:Y:S01]  /*1730*/  LDCU UR7, c[0x0][0x38c] ;  /* 0x00007180ff0777ac */ /* 0x000e620008000800 */
[----:B------:R-:W2:Y:S01]  /*1740*/  S2UR UR8, SR_CgaCtaId ;  /* 0x00000000000879c3 */ /* 0x000ea20000008800 */
[----:B------:R-:W-:Y:S01]  /*1750*/  PLOP3.LUT P1, PT, PT, PT, UP3, 0x80, 0x8 ;  /* 0x000000000008781c */ /* 0x000fe20003f2f038 */
[----:B------:R-:W-:Y:S01]  /*1760*/  IMAD.MOV.U32 R12, RZ, RZ, 0x1 ;  /* 0x00000001ff0c7424 */ /* 0x000fe200078e00ff */
[----:B------:R-:W-:Y:S01]  /*1770*/  UISETP.NE.AND UP0, UPT, UR21, URZ, UPT ;  /* 0x000000ff1500728c */ /* 0x000fe2000bf05270 */
[----:B------:R-:W-:Y:S01]  /*1780*/  ISETP.EQ.OR P2, PT, R0, RZ, P3 ;  /* 0x000000ff0000720c */ /* 0x000fe20001f42670 */
[----:B------:R-:W-:Y:S01]  /*1790*/  USEL UR26, URZ, 0x1, UP4 ;  /* 0x00000001ff1a7887 */ /* 0x000fe2000a000000 */
[----:B------:R-:W-:Y:S01]  /*17a0*/  PLOP3.LUT P1, PT, P1, PT, PT, 0x8, 0x80 ;  /* 0x000000000080781c */ /* 0x000fe20000f2e170 */
[----:B------:R-:W-:Y:S01]  /*17b0*/  UMOV UR15, 0x400 ;  /* 0x00000400000f7882 */ /* 0x000fe20000000000 */
[----:B------:R-:W-:Y:S01]  /*17c0*/  CS2R R10, SRZ ;  /* 0x00000000000a7805 */ /* 0x000fe2000001ff00 */
[----:B------:R-:W-:Y:S01]  /*17d0*/  USEL UR26, UR26, 0x2, UP0 ;  /* 0x000000021a1a7887 */ /* 0x000fe20008000000 */
[----:B------:R-:W-:Y:S01]  /*17e0*/  IMAD.MOV.U32 R9, RZ, RZ, RZ ;  /* 0x000000ffff097224 */ /* 0x000fe200078e00ff */
[----:B------:R-:W3:Y:S01]  /*17f0*/  LDCU UR40, c[0x0][0x370] ;  /* 0x00006e00ff2877ac */ /* 0x000ee20008000800 */
[----:B------:R-:W-:Y:S01]  /*1800*/  IMAD.MOV.U32 R8, RZ, RZ, 0x1 ;  /* 0x00000001ff087424 */ /* 0x000fe200078e00ff */
[----:B------:R-:W4:Y:S01]  /*1810*/  LDCU.64 UR28, c[0x0][0x348] ;  /* 0x00006900ff1c77ac */ /* 0x000f220008000a00 */
[----:B-1----:R-:W-:-:S02]  /*1820*/  UIADD3 UR6, UPT, UPT, UR7, 0x3f, URZ ;  /* 0x0000003f07067890 */ /* 0x002fc4000fffe0ff */
[----:B------:R-:W-:Y:S02]  /*1830*/  USHF.R.U32.HI UR45, URZ, 0x6, UR4 ;  /* 0x00000006ff2d7899 */ /* 0x000fe40008011604 */
[----:B------:R-:W-:Y:S02]  /*1840*/  USHF.R.S32.HI UR5, URZ, 0x1f, UR6 ;  /* 0x0000001fff057899 */ /* 0x000fe40008011406 */
[----:B--2---:R-:W-:Y:S02]  /*1850*/  ULEA UR15, UR8, UR15, 0x18 ;  /* 0x0000000f080f7291 */ /* 0x004fe4000f8ec0ff */
[----:B------:R-:W-:Y:S02]  /*1860*/  ULEA.HI UR5, UR5, UR6, URZ, 0x6 ;  /* 0x0000000605057291 */ /* 0x000fe4000f8f30ff */
[----:B------:R-:W-:Y:S02]  /*1870*/  UIADD3 UR6, UPT, UPT, UR7, -0x1, URZ ;  /* 0xffffffff07067890 */ /* 0x000fe4000fffe0ff */
[----:B------:R-:W-:-:S02]  /*1880*/  USHF.R.S32.HI UR43, URZ, 0x6, UR5 ;  /* 0x00000006ff2b7899 */ /* 0x000fc40008011405 */
[----:B------:R-:W-:Y:S02]  /*1890*/  UISETP.GE.U32.AND UP1, UPT, UR6, -0x7f, UPT ;  /* 0xffffff810600788c */ /* 0x000fe4000bf26070 */
[----:B------:R-:W-:Y:S02]  /*18a0*/  UISETP.LT.U32.AND UP0, UPT, UR43, 0xa, UPT ;  /* 0x0000000a2b00788c */ /* 0x000fe4000bf01070 */
[----:B------:R-:W-:Y:S02]  /*18b0*/  UIADD3 UR5, UPT, UPT, UR15, 0x1800, URZ ;  /* 0x000018000f057890 */ /* 0x000fe4000fffe0ff */
[----:B------:R-:W-:Y:S02]  /*18c0*/  USEL UR41, UR43, 0xa, UP0 ;  /* 0x0000000a2b297887 */ /* 0x000fe40008000000 */
[----:B------:R-:W-:Y:S02]  /*18d0*/  @UP6 UIADD3 UR5, UPT, UPT, UR15, URZ, URZ ;  /* 0x000000ff0f056290 */ /* 0x000fe4000fffe0ff */
[----:B------:R-:W-:-:S02]  /*18e0*/  UIADD3 UR21, UPT, UPT, UR41, -0x1, URZ ;  /* 0xffffffff29157890 */ /* 0x000fc4000fffe0ff */
[----:B------:R-:W-:Y:S02]  /*18f0*/  @UP1 UIADD3 UR21, UPT, UPT, UR41, URZ, URZ ;  /* 0x000000ff29151290 */ /* 0x000fe4000fffe0ff */
[----:B------:R-:W-:Y:S01]  /*1900*/  UIADD3 UR46, UPT, UPT, UR7, 0x7e, URZ ;  /* 0x0000007e072e7890 */ /* 0x000fe2000fffe0ff */
[----:B------:R-:W1:Y:S01]  /*1910*/  LDCU UR39, c[0x0][0x374] ;  /* 0x00006e80ff2777ac */ /* 0x000e620008000800 */
[----:B------:R-:W-:Y:S02]  /*1920*/  UIADD3 UR5, UPT, UPT, UR5, 0x17400, URZ ;  /* 0x0001740005057890 */ /* 0x000fe4000fffe0ff */
[----:B------:R-:W-:Y:S02]  /*1930*/  UIADD3 UR44, UPT, UPT, UR43, -UR41, URZ ;  /* 0x800000292b2c7290 */ /* 0x000fe4000fffe0ff */
[----:B------:R-:W-:Y:S01]  /*1940*/  UIADD3 UR21, UPT, UPT, UR21, 0x1, URZ ;  /* 0x0000000115157890 */ /* 0x000fe2000fffe0ff */
[----:B---34-:R-:W-:-:S11]  /*1950*/  UMOV UR13, URZ ;  /* 0x000000ff000d7c82 */ /* 0x018fd60008000000 */
.L_x_43:
[----:B------:R-:W2:Y:S02]  /*1960*/  S2UR UR6, SR_CgaCtaId ;  /* 0x00000000000679c3 */ /* 0x000ea40000008800 */
[----:B--2---:R-:W-:-:S09]  /*1970*/  UISETP.NE.AND UP0, UPT, UR6, URZ, UPT ;  /* 0x000000ff0600728c */ /* 0x004fd2000bf05270 */
[----:B------:R-:W-:Y:S05]  /*1980*/  BRA.U UP0, `(.L_x_24) ;  /* 0x0000000100287547 */ /* 0x000fea000b800000 */
[----:B------:R-:W-:Y:S02]  /*1990*/  LEA R0, R9, UR15, 0x3 ;  /* 0x0000000f09007c11 */ /* 0x000fe4000f8e18ff */
[----:B------:R-:W-:-:S04]  /*19a0*/  SHF.L.U32 R2, R8, 0x1f, RZ ;  /* 0x0000001f08027819 */ /* 0x000fc800000006ff */
[----:B------:R-:W2:Y:S02]  /*19b0*/  SYNCS.PHASECHK.TRANS64.TRYWAIT P0, [R0+URZ+0x150], R2 ;  /* 0x00015002000075a7 */ /* 0x000ea400080011ff */
[----:B--2---:R-:W-:Y:S05]  /*19c0*/  @!P0 BRA `(.L_x_25) ;  /* 0x0000006400ac8947 */ /* 0x004fea0003800000 */
.L_x_136:
[----:B------:R-:W-:Y:S01]  /*19d0*/  VIADD R9, R9, 0x1 ;  /* 0x0000000109097836 */ /* 0x000fe20000000000 */
[----:B------:R2:W-:Y:S04]  /*19e0*/  SYNCS.ARRIVE.TRANS64.A1T0 RZ, [R0+URZ+0x140], RZ ;  /* 0x000140ff00ff79a7 */ /* 0x0005e800081000ff */
[----:B------:R-:W-:-:S04]  /*19f0*/  ISETP.NE.AND P0, PT, R9, 0x2, PT ;  /* 0x000000020900780c */ /* 0x000fc80003f05270 */
[----:B------:R-:W-:Y:S02]  /*1a00*/  SEL R9, R9, RZ, P0 ;  /* 0x000000ff09097207 */ /* 0x000fe40000000000 */
[----:B--2---:R-:W-:-:S04]  /*1a10*/  SEL R0, RZ, 0x1, P0 ;  /* 0x00000001ff007807 */ /* 0x004fc80000000000 */
[----:B------:R-:W-:-:S07]  /*1a20*/  LOP3.LUT R8, R8, R0, RZ, 0x3c, !PT ;  /* 0x0000000008087212 */ /* 0x000fce00078e3cff */
.L_x_24:
[----:B------:R-:W-:Y:S01]  /*1a30*/  ULEA UR6, UR13, UR15, 0x3 ;  /* 0x0000000f0d067291 */ /* 0x000fe2000f8e18ff */
[----:B------:R-:W-:Y:S01]  /*1a40*/  SHF.L.U32 R0, R12, 0x1f, RZ ;  /* 0x0000001f0c007819 */ /* 0x000fe200000006ff */
[----:B------:R-:W-:Y:S02]  /*1a50*/  UISETP.GE.U32.AND UP0, UPT, UR46, 0x7f, UPT ;  /* 0x0000007f2e00788c */ /* 0x000fe4000bf06070 */
[----:B------:R-:W-:Y:S02]  /*1a60*/  USHF.L.U32 UR35, UR20, 0x6, URZ ;  /* 0x0000000614237899 */ /* 0x000fe400080006ff */
[----:B------:R-:W-:Y:S01]  /*1a70*/  UIMAD UR19, UR24, 0x60, UR45 ;  /* 0x00000060181378a4 */ /* 0x000fe2000f8e022d */
[----:B------:R-:W-:Y:S02]  /*1a80*/  UMOV UR14, URZ ;  /* 0x000000ff000e7c82 */ /* 0x000fe40008000000 */
[----:B------:R2:W3:Y:S02]  /*1a90*/  SYNCS.PHASECHK.TRANS64.TRYWAIT P0, [UR6+0x50], R0 ;  /* 0x00005000ff0075a7 */ /* 0x0004e40008001106 */
[----:B------:R-:W-:Y:S07]  /*1aa0*/  BRA.U !UP0, `(.L_x_26) ;  /* 0x0000000108c07547 */ /* 0x000fee000b800000 */
[----:B------:R-:W-:Y:S01]  /*1ab0*/  UMOV UR8, URZ ;  /* 0x000000ff00087c82 */ /* 0x000fe20008000000 */
[----:B------:R-:W-:-:S05]  /*1ac0*/  UMOV UR7, UR13 ;  /* 0x0000000d00077c82 */ /* 0x000fca0008000000 */
.L_x_32:
[----:B---3--:R-:W-:Y:S01]  /*1ad0*/  @!P3 MOV R2, 0x5000 ;  /* 0x000050000002b802 */ /* 0x008fe20000000f00 */
[----:B----4-:R-:W-:Y:S01]  /*1ae0*/  ULEA UR33, UR7, UR15, 0x3 ;  /* 0x0000000f07217291 */ /* 0x010fe2000f8e18ff */
[----:B-1-3--:R-:W-:Y:S11]  /*1af0*/  @P0 BRA `(.L_x_27) ;  /* 0x00000000000c0947 */ /* 0x00aff60003800000 */
[----:B------:R-:W-:Y:S04]  /*1b00*/  SHF.L.U32 R3, R12, 0x1f, RZ ;  /* 0x0000001f0c037819 */ /* 0x000fe800000006ff */
[----:B------:R-:W3:Y:S02]  /*1b10*/  SYNCS.PHASECHK.TRANS64.TRYWAIT P0, [UR33+0x50], R3 ;  /* 0x00005003ff0075a7 */ /* 0x000ee40008001121 */
[----:B---3--:R-:W-:Y:S05]  /*1b20*/  @!P0 BRA `(.L_x_28) ;  /* 0x0000006400688947 */ /* 0x008fea0003800000 */
.L_x_27:
[----:B------:R3:W-:Y:S01]  /*1b30*/  @!P3 SYNCS.ARRIVE.TRANS64 RZ, [UR33], R2 ;  /* 0x00000002ffffb9a7 */ /* 0x0007e20008000021 */
[----:B------:R-:W-:Y:S04]  /*1b40*/  ULOP3.LUT UR6, UR26, 0x2, URZ, 0xfc, !UPT ;  /* 0x000000021a067892 */ /* 0x000fe8000f8efcff */
[----:B------:R-:W-:Y:S09]  /*1b50*/  UISETP.NE.AND UP0, UPT, UR6, 0x2, UPT ;  /* 0x000000020600788c */ /* 0x000ff2000bf05270 */
[----:B------:R-:W-:Y:S05]  /*1b60*/  BRA.U UP0, `(.L_x_29) ;  /* 0x0000000100047547 */ /* 0x000fea000b800000 */
[----:B-1----:R-:W-:Y:S05]  /*1b70*/  BPT.TRAP 0x1 ;  /* 0x000000040000795c */ /* 0x002fea0000300000 */
.L_x_29:
[----:B------:R-:W-:Y:S04]  /*1b80*/  BSSY.RECONVERGENT B0, `(.L_x_30) ;  /* 0x0000003000007945 */ /* 0x000fe80003800200 */
[----:B------:R-:W-:Y:S05]  /*1b90*/  @P2 BRA `(.L_x_31) ;  /* 0x0000000000042947 */ /* 0x000fea0003800000 */
[----:B-1----:R-:W-:Y:S05]  /*1ba0*/  BPT.TRAP 0x1 ;  /* 0x000000040000795c */ /* 0x002fea0000300000 */
.L_x_31:
[----:B-1----:R-:W-:Y:S05]  /*1bb0*/  BSYNC.RECONVERGENT B0 ;  /* 0x0000000000007941 */ /* 0x002fea0003800200 */
.L_x_30:
[----:B------:R-:W-:Y:S02]  /*1bc0*/  UIADD3 UR6, UPT, UPT, UR7, 0x1, URZ ;  /* 0x0000000107067890 */ /* 0x000fe4000fffe0ff */
[----:B------:R-:W-:Y:S02]  /*1bd0*/  UIADD3 UR22, UP1, UPT, UR28, 0x80, URZ ;  /* 0x000000801c167890 */ /* 0x000fe4000ff3e0ff */
[----:B------:R-:W-:Y:S02]  /*1be0*/  UISETP.NE.AND UP0, UPT, UR6, 0xa, UPT ;  /* 0x0000000a0600788c */ /* 0x000fe4000bf05270 */
[----:B------:R-:W-:Y:S02]  /*1bf0*/  ULEA UR32, UR7, UR15, 0xd ;  /* 0x0000000f07207291 */ /* 0x000fe4000f8e68ff */
[----:B------:R-:W-:Y:S02]  /*1c00*/  USEL UR9, URZ, 0x1, UP0 ;  /* 0x00000001ff097887 */ /* 0x000fe40008000000 */
[----:B------:R-:W-:Y:S02]  /*1c10*/  USEL UR13, UR6, URZ, UP0 ;  /* 0x000000ff060d7287 */ /* 0x000fe40008000000 */
[----:B------:R-:W-:Y:S02]  /*1c20*/  USHF.L.U32 UR34, UR8, 0x6, URZ ;  /* 0x0000000608227899 */ /* 0x000fe400080006ff */
[----:B------:R-:W-:Y:S01]  /*1c30*/  ULEA UR6, UR13, UR15, 0x3 ;  /* 0x0000000f0d067291 */ /* 0x000fe2000f8e18ff */
[----:B------:R-:W-:Y:S01]  /*1c40*/  LOP3.LUT R12, R12, UR9, RZ, 0x3c, !PT ;  /* 0x000000090c0c7c12 */ /* 0x000fe2000f8e3cff */
[----:B------:R-:W-:Y:S02]  /*1c50*/  UIADD3.X UR23, UPT, UPT, URZ, UR29, URZ, UP1, !UPT ;  /* 0x0000001dff177290 */ /* 0x000fe40008ffe4ff */
[----:B------:R-:W-:Y:S01]  /*1c60*/  UIADD3 UR32, UPT, UPT, UR32, 0x3400, URZ ;  /* 0x0000340020207890 */ /* 0x000fe2000fffe0ff */
[----:B--2---:R-:W-:Y:S01]  /*1c70*/  SHF.L.U32 R0, R12, 0x1f, RZ ;  /* 0x0000001f0c007819 */ /* 0x004fe200000006ff */
[----:B------:R-:W-:Y:S02]  /*1c80*/  UIADD3 UR10, UP0, UPT, UR28, 0x180, URZ ;  /* 0x000001801c0a7890 */ /* 0x000fe4000ff1e0ff */
[----:B------:R-:W-:Y:S01]  /*1c90*/  UIADD3 UR8, UPT, UPT, UR8, 0x1, URZ ;  /* 0x0000000108087890 */ /* 0x000fe2000fffe0ff */
[----:B------:R4:W1:Y:S01]  /*1ca0*/  SYNCS.PHASECHK.TRANS64.TRYWAIT P0, [UR6+0x50], R0 ;  /* 0x00005000ff0075a7 */ /* 0x0008620008001106 */
[----:B------:R-:W-:Y:S02]  /*1cb0*/  UIMAD UR6, UR7, 0x1800, UR4 ;  /* 0x00001800070678a4 */ /* 0x000fe4000f8e0204 */
[----:B------:R-:W-:Y:S02]  /*1cc0*/  UIADD3.X UR11, UPT, UPT, URZ, UR29, URZ, UP0, !UPT ;  /* 0x0000001dff0b7290 */ /* 0x000fe400087fe4ff */
[----:B------:R-:W-:Y:S01]  /*1cd0*/  ULEA UR6, UR6, UR15, 0x1 ;  /* 0x0000000f06067291 */ /* 0x000fe2000f8e08ff */
[----:B------:R-:W-:Y:S01]  /*1ce0*/  UMOV UR24, 0x0 ;  /* 0x0000000000187882 */ /* 0x000fe20000000000 */
[----:B------:R-:W-:Y:S02]  /*1cf0*/  UMOV UR25, 0x10000000 ;  /* 0x1000000000197882 */ /* 0x000fe40000000000 */
[----:B------:R-:W-:Y:S01]  /*1d00*/  UIADD3 UR16, UPT, UPT, UR6, 0x17400, URZ ;  /* 0x0001740006107890 */ /* 0x000fe2000fffe0ff */
[----:B------:R4:W-:Y:S01]  /*1d10*/  UTMALDG.3D [UR32], [UR22], desc[UR24] ;  /* 0x00001820160075b4 */ /* 0x0009e20008011000 */
[----:B------:R-:W-:Y:S01]  /*1d20*/  UISETP.NE.AND UP0, UPT, UR8, UR21, UPT ;  /* 0x000000150800728c */ /* 0x000fe2000bf05270 */
[----:B------:R-:W-:Y:S01]  /*1d30*/  UMOV UR6, 0x30000 ;  /* 0x0003000000067882 */ /* 0x000fe20000000000 */
[----:B------:R-:W-:Y:S01]  /*1d40*/  UMOV UR20, UR36 ;  /* 0x0000002400147c82 */ /* 0x000fe20008000000 */
[----:B------:R-:W-:Y:S01]  /*1d50*/  UMOV UR17, UR33 ;  /* 0x0000002100117c82 */ /* 0x000fe20008000000 */
[----:B------:R-:W-:Y:S01]  /*1d60*/  UMOV UR18, UR34 ;  /* 0x0000002200127c82 */ /* 0x000fe20008000000 */
[----:B------:R-:W-:Y:S02]  /*1d70*/  UMOV UR14, UR21 ;  /* 0x00000015000e7c82 */ /* 0x000fe40008000000 */
[----:B------:R4:W-:Y:S01]  /*1d80*/  UTMALDG.3D.MULTICAST [UR16], [UR10], UR6, desc[UR24] ;  /* 0x000018100a0073b4 */ /* 0x0009e20008011806 */
[----:B------:R-:W-:Y:S01]  /*1d90*/  UMOV UR7, UR13 ;  /* 0x0000000d00077c82 */ /* 0x000fe20008000000 */
[----:B------:R-:W-:Y:S05]  /*1da0*/  BRA.U UP0, `(.L_x_32) ;  /* 0xfffffffd00487547 */ /* 0x000fea000b83ffff */
.L_x_26:
[----:B----4-:R-:W-:Y:S01]  /*1db0*/  ULEA UR6, UR13, UR15, 0x3 ;  /* 0x0000000f0d067291 */ /* 0x010fe2000f8e18ff */
[----:B--2---:R-:W-:Y:S01]  /*1dc0*/  SHF.L.U32 R0, R12, 0x1f, RZ ;  /* 0x0000001f0c007819 */ /* 0x004fe200000006ff */
[----:B------:R-:W-:Y:S01]  /*1dd0*/  @!P1 SYNCS.ARRIVE.TRANS64.A1T0 RZ, [UR15+0xd8], RZ ;  /* 0x0000d8ffffff99a7 */ /* 0x000fe2000810000f */
[----:B------:R-:W-:-:S06]  /*1de0*/  UISETP.GT.AND UP0, UPT, UR43, UR41, UPT ;  /* 0x000000292b00728c */ /* 0x000fcc000bf04270 */
[----:B-1-3--:R1:W2:Y:S03]  /*1df0*/  SYNCS.PHASECHK.TRANS64.TRYWAIT P0, [UR6+0x50], R0 ;  /* 0x00005000ff0075a7 */ /* 0x00a2a60008001106 */
[----:B------:R-:W-:Y:S05]  /*1e00*/  BRA.U !UP0, `(.L_x_33) ;  /* 0x0000000108bc7547 */ /* 0x000fea000b800000 */
[----:B------:R-:W-:Y:S01]  /*1e10*/  UIADD3 UR27, UPT, UPT, UR44, UR14, URZ ;  /* 0x0000000e2c1b7290 */ /* 0x000fe2000fffe0ff */
[----:B------:R-:W-:-:S11]  /*1e20*/  UMOV UR6, UR13 ;  /* 0x0000000d00067c82 */ /* 0x000fd60008000000 */
.L_x_39:
[----:B--2---:R-:W-:Y:S01]  /*1e30*/  @!P3 MOV R2, 0x5000 ;  /* 0x000050000002b802 */ /* 0x004fe20000000f00 */
[----:B---3--:R-:W-:Y:S01]  /*1e40*/  ULEA UR9, UR6, UR15, 0x3 ;  /* 0x0000000f06097291 */ /* 0x008fe2000f8e18ff */
[----:B--2-4-:R-:W-:Y:S11]  /*1e50*/  @P0 BRA `(.L_x_34) ;  /* 0x00000000000c0947 */ /* 0x014ff60003800000 */
[----:B------:R-:W-:Y:S04]  /*1e60*/  SHF.L.U32 R3, R12, 0x1f, RZ ;  /* 0x0000001f0c037819 */ /* 0x000fe800000006ff */
[----:B------:R-:W2:Y:S02]  /*1e70*/  SYNCS.PHASECHK.TRANS64.TRYWAIT P0, [UR9+0x50], R3 ;  /* 0x00005003ff0075a7 */ /* 0x000ea40008001109 */
[----:B--2---:R-:W-:Y:S05]  /*1e80*/  @!P0 BRA `(.L_x_35) ;  /* 0x0000006000a88947 */ /* 0x004fea0003800000 */
.L_x_34:
[----:B------:R2:W-:Y:S01]  /*1e90*/  @!P3 SYNCS.ARRIVE.TRANS64 RZ, [UR9], R2 ;  /* 0x00000002ffffb9a7 */ /* 0x0005e20008000009 */
[----:B------:R-:W-:Y:S04]  /*1ea0*/  ULOP3.LUT UR7, UR26, 0x2, URZ, 0xfc, !UPT ;  /* 0x000000021a077892 */ /* 0x000fe8000f8efcff */
[----:B------:R-:W-:Y:S09]  /*1eb0*/  UISETP.NE.AND UP0, UPT, UR7, 0x2, UPT ;  /* 0x000000020700788c */ /* 0x000ff2000bf05270 */
[----:B------:R-:W-:Y:S05]  /*1ec0*/  BRA.U UP0, `(.L_x_36) ;  /* 0x0000000100047547 */ /* 0x000fea000b800000 */
[----:B------:R-:W-:Y:S05]  /*1ed0*/  BPT.TRAP 0x1 ;  /* 0x000000040000795c */ /* 0x000fea0000300000 */
.L_x_36:
[----:B------:R-:W-:Y:S04]  /*1ee0*/  BSSY.RECONVERGENT B0, `(.L_x_37) ;  /* 0x0000003000007945 */ /* 0x000fe80003800200 */
[----:B------:R-:W-:Y:S05]  /*1ef0*/  @P2 BRA `(.L_x_38) ;  /* 0x0000000000042947 */ /* 0x000fea0003800000 */
[----:B------:R-:W-:Y:S05]  /*1f00*/  BPT.TRAP 0x1 ;  /* 0x000000040000795c */ /* 0x000fea0000300000 */
.L_x_38:
[----:B------:R-:W-:Y:S05]  /*1f10*/  BSYNC.RECONVERGENT B0 ;  /* 0x0000000000007941 */ /* 0x000fea0003800200 */
.L_x_37:
[----:B------:R-:W-:Y:S02]  /*1f20*/  UIADD3 UR7, UPT, UPT, UR6, 0x1, URZ ;  /* 0x0000000106077890 */ /* 0x000fe4000fffe0ff */
[----:B------:R-:W-:Y:S02]  /*1f30*/  UIADD3 UR22, UP1, UPT, UR28, 0x80, URZ ;  /* 0x000000801c167890 */ /* 0x000fe4000ff3e0ff */
[----:B------:R-:W-:Y:S02]  /*1f40*/  UISETP.NE.AND UP0, UPT, UR7, 0xa, UPT ;  /* 0x0000000a0700788c */ /* 0x000fe4000bf05270 */
[----:B------:R-:W-:Y:S02]  /*1f50*/  USHF.L.U32 UR10, UR14, 0x6, URZ ;  /* 0x000000060e0a7899 */ /* 0x000fe400080006ff */
[----:B------:R-:W-:Y:S02]  /*1f60*/  USEL UR8, URZ, 0x1, UP0 ;  /* 0x00000001ff087887 */ /* 0x000fe40008000000 */
[----:B------:R-:W-:Y:S02]  /*1f70*/  USEL UR13, UR7, URZ, UP0 ;  /* 0x000000ff070d7287 */ /* 0x000fe40008000000 */
[----:B------:R-:W-:Y:S02]  /*1f80*/  UIADD3.X UR23, UPT, UPT, URZ, UR29, URZ, UP1, !UPT ;  /* 0x0000001dff177290 */ /* 0x000fe40008ffe4ff */
[----:B------:R-:W-:Y:S01]  /*1f90*/  ULEA UR7, UR13, UR15, 0x3 ;  /* 0x0000000f0d077291 */ /* 0x000fe2000f8e18ff */
[----:B------:R-:W-:Y:S01]  /*1fa0*/  LOP3.LUT R12, R12, UR8, RZ, 0x3c, !PT ;  /* 0x000000080c0c7c12 */ /* 0x000fe2000f8e3cff */
[----:B------:R-:W-:Y:S02]  /*1fb0*/  ULEA UR8, UR6, UR15, 0xd ;  /* 0x0000000f06087291 */ /* 0x000fe4000f8e68ff */
[----:B------:R-:W-:Y:S01]  /*1fc0*/  UIADD3 UR24, UP0, UPT, UR28, 0x180, URZ ;  /* 0x000001801c187890 */ /* 0x000fe2000ff1e0ff */
[----:B-1----:R-:W-:Y:S01]  /*1fd0*/  SHF.L.U32 R0, R12, 0x1f, RZ ;  /* 0x0000001f0c007819 */ /* 0x002fe200000006ff */
[----:B------:R-:W-:Y:S02]  /*1fe0*/  UIADD3 UR8, UPT, UPT, UR8, 0x3400, URZ ;  /* 0x0000340008087890 */ /* 0x000fe4000fffe0ff */
[----:B------:R-:W-:Y:S01]  /*1ff0*/  UIMAD UR16, UR6, 0x3000, UR5 ;  /* 0x00003000061078a4 */ /* 0x000fe2000f8e0205 */
[----:B------:R3:W4:Y:S01]  /*2000*/  SYNCS.PHASECHK.TRANS64.TRYWAIT P0, [UR7+0x50], R0 ;  /* 0x00005000ff0075a7 */ /* 0x0007220008001107 */
[----:B------:R-:W-:Y:S01]  /*2010*/  UMOV UR30, 0x0 ;  /* 0x00000000001e7882 */ /* 0x000fe20000000000 */
[----:B------:R-:W-:Y:S01]  /*2020*/  UMOV UR31, 0x10000000 ;  /* 0x10000000001f7882 */ /* 0x000fe20000000000 */
[----:B------:R-:W-:Y:S01]  /*2030*/  UMOV UR11, UR35 ;  /* 0x00000023000b7c82 */ /* 0x000fe20008000000 */
[----:B------:R-:W-:Y:S01]  /*2040*/  UMOV UR12, UR36 ;  /* 0x00000024000c7c82 */ /* 0x000fe20008000000 */
[----:B------:R-:W-:Y:S01]  /*2050*/  UIADD3.X UR25, UPT, UPT, URZ, UR29, URZ, UP0, !UPT ;  /* 0x0000001dff197290 */ /* 0x000fe200087fe4ff */
[----:B------:R3:W-:Y:S01]  /*2060*/  UTMALDG.3D [UR8], [UR22], desc[UR30] ;  /* 0x00001e08160075b4 */ /* 0x0007e20008011000 */
[----:B------:R-:W-:Y:S01]  /*2070*/  UIADD3 UR14, UPT, UPT, UR14, 0x1, URZ ;  /* 0x000000010e0e7890 */ /* 0x000fe2000fffe0ff */
[----:B------:R-:W-:Y:S01]  /*2080*/  UMOV UR7, 0x30000 ;  /* 0x0003000000077882 */ /* 0x000fe20000000000 */
[----:B------:R-:W-:Y:S01]  /*2090*/  UMOV UR20, UR36 ;  /* 0x0000002400147c82 */ /* 0x000fe20008000000 */
[----:B------:R-:W-:Y:S01]  /*20a0*/  UMOV UR17, UR9 ;  /* 0x0000000900117c82 */ /* 0x000fe20008000000 */
[----:B------:R-:W-:Y:S01]  /*20b0*/  UMOV UR18, UR10 ;  /* 0x0000000a00127c82 */ /* 0x000fe20008000000 */
[----:B------:R-:W-:Y:S02]  /*20c0*/  UISETP.NE.AND UP0, UPT, UR14, UR27, UPT ;  /* 0x0000001b0e00728c */ /* 0x000fe4000bf05270 */
[----:B------:R3:W-:Y:S01]  /*20d0*/  UTMALDG.3D.MULTICAST [UR16], [UR24], UR7, desc[UR30] ;  /* 0x00001e10180073b4 */ /* 0x0007e20008011807 */
[----:B------:R-:W-:Y:S06]  /*20e0*/  UMOV UR6, UR13 ;  /* 0x0000000d00067c82 */ /* 0x000fec0008000000 */
[----:B------:R-:W-:Y:S05]  /*20f0*/  BRA.U UP0, `(.L_x_39) ;  /* 0xfffffffd004c7547 */ /* 0x000fea000b83ffff */
.L_x_33:
[C---:B------:R-:W-:Y:S01]  /*2100*/  LEA R3, R11.reuse, UR15, 0x3 ;  /* 0x0000000f0b037c11 */ /* 0x040fe2000f8e18ff */
[----:B------:R-:W-:Y:S01]  /*2110*/  NOP ;  /* 0x0000000000007918 */ /* 0x000fe20000000000 */
[----:B-1-3--:R-:W-:Y:S02]  /*2120*/  SHF.L.U32 R0, R10, 0x1f, RZ ;  /* 0x0000001f0a007819 */ /* 0x00afe400000006ff */
[----:B------:R-:W-:Y:S02]  /*2130*/  LEA R4, R11, UR15, 0x4 ;  /* 0x0000000f0b047c11 */ /* 0x000fe4000f8e20ff */
[----:B--2-4-:R-:W1:Y:S02]  /*2140*/  SYNCS.PHASECHK.TRANS64.TRYWAIT P0, [R3+URZ+0xe0], R0 ;  /* 0x0000e000030075a7 */ /* 0x014e6400080011ff */
[----:B-1----:R-:W-:Y:S05]  /*2150*/  @!P0 BRA `(.L_x_40) ;  /* 0x00000060000c8947 */ /* 0x002fea0003800000 */
.L_x_139:
[----:B------:R-:W2:Y:S01]  /*2160*/  LDS.128 R4, [R4+0x170] ;  /* 0x0001700004047984 */ /* 0x000ea20000000c00 */
[----:B------:R-:W-:Y:S01]  /*2170*/  UISETP.GE.AND UP0, UPT, UR42, 0x1, UPT ;  /* 0x000000012a00788c */ /* 0x000fe2000bf06270 */
[----:B------:R-:W-:Y:S01]  /*2180*/  @!PT LDS RZ, [RZ] ;  /* 0x00000000fffff984 */ /* 0x000fe20000000800 */
[----:B------:R-:W-:Y:S01]  /*2190*/  @!PT LDS RZ, [RZ] ;  /* 0x00000000fffff984 */ /* 0x000fe20000000800 */
[----:B------:R-:W-:Y:S01]  /*21a0*/  @!PT LDS RZ, [RZ] ;  /* 0x00000000fffff984 */ /* 0x000fe20000000800 */
[----:B------:R-:W-:Y:S01]  /*21b0*/  @!PT LDS RZ, [RZ] ;  /* 0x00000000fffff984 */ /* 0x000fe20000000800 */
[----:B------:R3:W-:Y:S06]  /*21c0*/  MEMBAR.ALL.CTA ;  /* 0x0000000000007992 */ /* 0x0007ec0000008000 */
[----:B---3--:R-:W3:Y:S01]  /*21d0*/  FENCE.VIEW.ASYNC.S ;  /* 0x00000000000073c6 */ /* 0x008ee20000000000 */
[----:B--2---:R-:W-:-:S13]  /*21e0*/  LOP3.LUT P0, RZ, R6, 0x1, RZ, 0xc0, !PT ;  /* 0x0000000106ff7812 */ /* 0x004fda000780c0ff */
[----:B---3--:R-:W-:Y:S01]  /*21f0*/  VOTEU.ANY UP1, P0 ;  /* 0x0000000000ff7886 */ /* 0x008fe20000020100 */
[----:B------:R-:W-:-:S13]  /*2200*/  PLOP3.LUT P0, PT, PT, PT, UP1, 0x80, 0x8 ;  /* 0x000000000008781c */ /* 0x000fda0003f0f018 */
[----:B-1----:R-:W-:Y:S02]  /*2210*/  @P0 LOP3.LUT R0, R5, 0xffff, RZ, 0xc0, !PT ;  /* 0x0000ffff05000812 */ /* 0x002fe400078ec0ff */
[----:B------:R-:W-:Y:S02]  /*2220*/  @P0 MOV R2, R4 ;  /* 0x0000000400020202 */ /* 0x000fe40000000f00 */
[----:B------:R-:W-:Y:S01]  /*2230*/  @P0 R2UR UR7, R0 ;  /* 0x00000000000702ca */ /* 0x000fe200000e0000 */
[----:B------:R-:W-:Y:S01]  /*2240*/  VIADD R0, R3, 0xf0 ;  /* 0x000000f003007836 */ /* 0x000fe20000000000 */
[----:B------:R-:W-:Y:S02]  /*2250*/  @P0 SHF.R.U32.HI R4, RZ, 0x10, R5 ;  /* 0x00000010ff040819 */ /* 0x000fe40000011605 */
[----:B------:R-:W-:Y:S02]  /*2260*/  @P0 R2UR UR8, R2 ;  /* 0x00000000020802ca */ /* 0x000fe400000e0000 */
[----:B------:R-:W-:-:S02]  /*2270*/  PRMT R0, RZ, 0x654, R0 ;  /* 0x00000654ff007816 */ /* 0x000fc40000000000 */
[----:B------:R-:W-:Y:S02]  /*2280*/  @P0 R2UR UR6, R4 ;  /* 0x00000000040602ca */ /* 0x000fe400000e0000 */
[----:B------:R1:W-:Y:S03]  /*2290*/  SYNCS.ARRIVE.TRANS64.RED.A1T0 RZ, [R0+URZ], RZ ;  /* 0x000000ff00ff79a7 */ /* 0x0003e600081004ff */
[----:B------:R-:W-:-:S04]  /*22a0*/  @UP1 UMOV UR37, UR7 ;  /* 0x0000000700251c82 */ /* 0x000fc80008000000 */
[----:B------:R-:W-:-:S04]  /*22b0*/  @UP1 UMOV UR38, UR8 ;  /* 0x0000000800261c82 */ /* 0x000fc80008000000 */
[----:B------:R-:W-:Y:S01]  /*22c0*/  @UP1 UMOV UR36, UR6 ;  /* 0x0000000600241c82 */ /* 0x000fe20008000000 */
[----:B------:R-:W-:Y:S05]  /*22d0*/  BRA.U !UP0, `(.L_x_41) ;  /* 0x0000000108d47547 */ /* 0x000fea000b800000 */
[----:B------:R-:W2:Y:S01]  /*22e0*/  LDCU.128 UR16, c[0x0][0xb10] ;  /* 0x00016200ff1077ac */ /* 0x000ea20008000c00 */
[----:B------:R-:W3:Y:S01]  /*22f0*/  LDCU UR12, c[0x0][0xb20] ;  /* 0x00016400ff0c77ac */ /* 0x000ee20008000800 */
[----:B------:R-:W4:Y:S01]  /*2300*/  LDCU UR20, c[0x0][0xb0c] ;  /* 0x00016180ff1477ac */ /* 0x000f220008000800 */
[----:B------:R-:W1:Y:S01]  /*2310*/  LDCU.64 UR10, c[0x0][0xb28] ;  /* 0x00016500ff0a77ac */ /* 0x000e620008000a00 */
[----:B------:R-:W-:Y:S02]  /*2320*/  UISETP.NE.AND UP3, UPT, UR42, 0x1, UPT ;  /* 0x000000012a00788c */ /* 0x000fe4000bf65270 */
[----:B--2---:R-:W-:Y:S02]  /*2330*/  UIMAD.WIDE.U32 UR8, UR39, UR19, URZ ;  /* 0x00000013270872a5 */ /* 0x004fe4000f8e00ff */
[----:B------:R-:W-:Y:S02]  /*2340*/  UIMAD.WIDE.U32 UR6, UR40, UR16, URZ ;  /* 0x00000010280672a5 */ /* 0x000fe4000f8e00ff */
[----:B------:R-:W-:-:S02]  /*2350*/  UISETP.NE.AND UP0, UPT, UR18, 0x1, UPT ;  /* 0x000000011200788c */ /* 0x000fc4000bf05270 */
[----:B------:R-:W-:Y:S01]  /*2360*/  UIMAD.WIDE.U32 UR30, UR37, UR19, URZ ;  /* 0x00000013251e72a5 */ /* 0x000fe2000f8e00ff */
[----:B------:R-:W-:Y:S02]  /*2370*/  UMOV UR8, UR9 ;  /* 0x0000000900087c82 */ /* 0x000fe40008000000 */
[----:B------:R-:W-:Y:S01]  /*2380*/  UMOV UR6, UR7 ;  /* 0x0000000700067c82 */ /* 0x000fe20008000000 */
[----:B---3--:R-:W-:Y:S02]  /*2390*/  USHF.R.U32.HI UR8, URZ, UR12, UR8 ;  /* 0x0000000cff087299 */ /* 0x008fe40008011608 */
[----:B----4-:R-:W-:Y:S02]  /*23a0*/  UISETP.NE.AND UP2, UPT, UR20, 0x1, UPT ;  /* 0x000000011400788c */ /* 0x010fe4000bf45270 */
[----:B------:R-:W-:Y:S02]  /*23b0*/  USHF.R.U32.HI UR6, URZ, UR17, UR6 ;  /* 0x00000011ff067299 */ /* 0x000fe40008011606 */
[----:B------:R-:W-:-:S02]  /*23c0*/  USEL UR7, UR39, UR8, !UP0 ;  /* 0x0000000827077287 */ /* 0x000fc4000c000000 */
[----:B------:R-:W-:Y:S02]  /*23d0*/  USEL UR8, UR40, UR6, !UP2 ;  /* 0x0000000628087287 */ /* 0x000fe4000d000000 */
[----:B-1----:R-:W-:Y:S01]  /*23e0*/  UIMAD.WIDE.U32 UR22, UR7, UR10, URZ ;  /* 0x0000000a071672a5 */ /* 0x002fe2000f8e00ff */
[----:B------:R-:W-:Y:S01]  /*23f0*/  UMOV UR6, UR31 ;  /* 0x0000001f00067c82 */ /* 0x000fe20008000000 */
[----:B------:R-:W-:Y:S02]  /*2400*/  UIMAD.WIDE.U32 UR24, UR38, UR16, URZ ;  /* 0x00000010261872a5 */ /* 0x000fe4000f8e00ff */
[----:B------:R-:W-:-:S03]  /*2410*/  UIMAD.WIDE.U32 UR30, UR8, UR10, URZ ;  /* 0x0000000a081e72a5 */ /* 0x000fc6000f8e00ff */
[----:B------:R-:W-:Y:S01]  /*2420*/  UMOV UR22, UR23 ;  /* 0x0000001700167c82 */ /* 0x000fe20008000000 */
[----:B------:R-:W-:Y:S02]  /*2430*/  USHF.R.U32.HI UR6, URZ, UR12, UR6 ;  /* 0x0000000cff067299 */ /* 0x000fe40008011606 */
[----:B------:R-:W-:Y:S01]  /*2440*/  @UP3 USHF.R.U32.HI UR7, URZ, UR11, UR22 ;  /* 0x0000000bff073299 */ /* 0x000fe20008011616 */
[----:B------:R-:W-:Y:S01]  /*2450*/  UMOV UR24, UR25 ;  /* 0x0000001900187c82 */ /* 0x000fe20008000000 */
[----:B------:R-:W-:Y:S01]  /*2460*/  UMOV UR30, UR31 ;  /* 0x0000001f001e7c82 */ /* 0x000fe20008000000 */
[----:B------:R-:W-:Y:S02]  /*2470*/  USHF.R.U32.HI UR17, URZ, UR17, UR24 ;  /* 0x00000011ff117299 */ /* 0x000fe40008011618 */
[----:B------:R-:W-:Y:S02]  /*2480*/  USEL UR6, UR37, UR6, !UP0 ;  /* 0x0000000625067287 */ /* 0x000fe4000c000000 */
[----:B------:R-:W-:-:S02]  /*2490*/  @UP3 USHF.R.U32.HI UR8, URZ, UR11, UR30 ;  /* 0x0000000bff083299 */ /* 0x000fc4000801161e */
[----:B------:R-:W-:Y:S02]  /*24a0*/  UIMAD UR9, UR42, UR7, URZ ;  /* 0x000000072a0972a4 */ /* 0x000fe4000f8e02ff */
[----:B------:R-:W-:Y:S02]  /*24b0*/  USEL UR7, UR38, UR17, !UP2 ;  /* 0x0000001126077287 */ /* 0x000fe4000d000000 */
[----:B------:R-:W-:Y:S02]  /*24c0*/  UIMAD UR12, UR42, UR8, URZ ;  /* 0x000000082a0c72a4 */ /* 0x000fe4000f8e02ff */
[----:B------:R-:W-:Y:S02]  /*24d0*/  UISETP.GE.AND UP0, UPT, UR6, UR9, UPT ;  /* 0x000000090600728c */ /* 0x000fe4000bf06270 */
[----:B------:R-:W-:Y:S02]  /*24e0*/  UIMAD.WIDE.U32 UR22, UR6, UR10, URZ ;  /* 0x0000000a061672a5 */ /* 0x000fe4000f8e00ff */
[----:B------:R-:W-:-:S02]  /*24f0*/  UISETP.GE.OR UP0, UPT, UR7, UR12, UP0 ;  /* 0x0000000c0700728c */ /* 0x000fc40008706670 */
[----:B------:R-:W-:Y:S02]  /*2500*/  UIMAD.WIDE.U32 UR16, UR7, UR10, URZ ;  /* 0x0000000a071072a5 */ /* 0x000fe4000f8e00ff */
[----:B------:R-:W-:Y:S01]  /*2510*/  UIADD3 UR12, UPT, UPT, -UR6, URZ, URZ ;  /* 0x000000ff060c7290 */ /* 0x000fe2000fffe1ff */
[----:B------:R-:W-:Y:S01]  /*2520*/  UMOV UR10, UR23 ;  /* 0x00000017000a7c82 */ /* 0x000fe20008000000 */
[----:B------:R-:W-:Y:S02]  /*2530*/  UIADD3 UR14, UPT, UPT, -UR7, URZ, URZ ;  /* 0x000000ff070e7290 */ /* 0x000fe4000fffe1ff */
[----:B------:R-:W-:-:S03]  /*2540*/  USHF.R.U32.HI UR10, URZ, UR11, UR10 ;  /* 0x0000000bff0a7299 */ /* 0x000fc6000801160a */
[----:B------:R-:W-:Y:S01]  /*2550*/  @!UP0 UMOV UR9, UR17 ;  /* 0x0000001100098c82 */ /* 0x000fe20008000000 */
[----:B------:R-:W-:Y:S02]  /*2560*/  UIMAD UR12, UR18, UR12, UR37 ;  /* 0x0000000c120c72a4 */ /* 0x000fe4000f8e0225 */
[----:B------:R-:W-:Y:S02]  /*2570*/  USEL UR10, UR6, UR10, !UP3 ;  /* 0x0000000a060a7287 */ /* 0x000fe4000d800000 */
[----:B------:R-:W-:Y:S02]  /*2580*/  @!UP0 USHF.R.U32.HI UR9, URZ, UR11, UR9 ;  /* 0x0000000bff098299 */ /* 0x000fe40008011609 */
[----:B------:R-:W-:Y:S02]  /*2590*/  UIADD3 UR11, UPT, UPT, -UR10, URZ, URZ ;  /* 0x000000ff0a0b7290 */ /* 0x000fe4000fffe1ff */
[----:B------:R-:W-:Y:S02]  /*25a0*/  @!UP0 USEL UR9, UR7, UR9, !UP3 ;  /* 0x0000000907098287 */ /* 0x000fe4000d800000 */
[----:B------:R-:W-:-:S02]  /*25b0*/  UIMAD UR11, UR42, UR11, UR6 ;  /* 0x0000000b2a0b72a4 */ /* 0x000fc4000f8e0206 */
[----:B------:R-:W-:Y:S02]  /*25c0*/  @!UP0 UIADD3 UR10, UPT, UPT, UR10, -UR9, URZ ;  /* 0x800000090a0a8290 */ /* 0x000fe4000fffe0ff */
[----:B------:R-:W-:Y:S02]  /*25d0*/  @!UP0 UIMAD UR9, UR11, UR8, UR9 ;  /* 0x000000080b0982a4 */ /* 0x000fe4000f8e0209 */
[----:B------:R-:W-:Y:S02]  /*25e0*/  @!UP0 UIMAD UR6, UR42, UR10, UR7 ;  /* 0x0000000a2a0682a4 */ /* 0x000fe4000f8e0207 */
[----:B------:R-:W-:Y:S02]  /*25f0*/  UIMAD UR8, UR20, UR14, UR38 ;  /* 0x0000000e140872a4 */ /* 0x000fe4000f8e0226 */
[----:B------:R-:W-:Y:S01]  /*2600*/  UIMAD UR37, UR6, UR18, UR12 ;  /* 0x00000012062572a4 */ /* 0x000fe2000f8e020c */
[----:B------:R-:W-:Y:S02]  /*2610*/  @!UP0 UMOV UR7, UR9 ;  /* 0x0000000900078c82 */ /* 0x000fe40008000000 */
[----:B------:R-:W-:-:S12]  /*2620*/  UIMAD UR38, UR7, UR20, UR8 ;  /* 0x00000014072672a4 */ /* 0x000fd8000f8e0208 */
.L_x_41:
[----:B------:R-:W2:Y:S02]  /*2630*/  LDCU UR6, c[0x0][0xb30] ;  /* 0x00016600ff0677ac */ /* 0x000ea40008000800 */
[----:B--2---:R-:W-:-:S09]  /*2640*/  UISETP.NE.AND UP0, UPT, UR6, 0x1, UPT ;  /* 0x000000010600788c */ /* 0x004fd2000bf05270 */
[----:B------:R-:W-:Y:S05]  /*2650*/  BRA.U UP0, `(.L_x_42) ;  /* 0x0000000100447547 */ /* 0x000fea000b800000 */
[----:B------:R-:W2:Y:S01]  /*2660*/  LDCU.128 UR16, c[0x0][0xb10] ;  /* 0x00016200ff1077ac */ /* 0x000ea20008000c00 */
[----:B------:R-:W3:Y:S01]  /*2670*/  LDCU UR10, c[0x0][0xb0c] ;  /* 0x00016180ff0a77ac */ /* 0x000ee20008000800 */
[----:B------:R-:W4:Y:S01]  /*2680*/  LDCU UR11, c[0x0][0xb20] ;  /* 0x00016400ff0b77ac */ /* 0x000f220008000800 */
[----:B--2---:R-:W-:Y:S02]  /*2690*/  UIMAD.WIDE.U32 UR8, UR38, UR16, URZ ;  /* 0x00000010260872a5 */ /* 0x004fe4000f8e00ff */
[----:B------:R-:W-:Y:S02]  /*26a0*/  UIMAD.WIDE.U32 UR6, UR37, UR19, URZ ;  /* 0x00000013250672a5 */ /* 0x000fe4000f8e00ff */
[----:B---3--:R-:W-:Y:S02]  /*26b0*/  UISETP.NE.AND UP2, UPT, UR10, 0x1, UPT ;  /* 0x000000010a00788c */ /* 0x008fe4000bf45270 */
[----:B------:R-:W-:Y:S01]  /*26c0*/  UISETP.NE.AND UP0, UPT, UR18, 0x1, UPT ;  /* 0x000000011200788c */ /* 0x000fe2000bf05270 */
[----:B------:R-:W-:-:S02]  /*26d0*/  UMOV UR8, UR9 ;  /* 0x0000000900087c82 */ /* 0x000fc40008000000 */
[----:B------:R-:W-:Y:S01]  /*26e0*/  UMOV UR6, UR7 ;  /* 0x0000000700067c82 */ /* 0x000fe20008000000 */
[----:B------:R-:W-:Y:S02]  /*26f0*/  USHF.R.U32.HI UR17, URZ, UR17, UR8 ;  /* 0x00000011ff117299 */ /* 0x000fe40008011608 */
[----:B----4-:R-:W-:Y:S02]  /*2700*/  USHF.R.U32.HI UR6, URZ, UR11, UR6 ;  /* 0x0000000bff067299 */ /* 0x010fe40008011606 */
[----:B------:R-:W-:Y:S02]  /*2710*/  USEL UR7, UR38, UR17, !UP2 ;  /* 0x0000001126077287 */ /* 0x000fe4000d000000 */
[----:B------:R-:W-:-:S04]  /*2720*/  USEL UR6, UR37, UR6, !UP0 ;  /* 0x0000000625067287 */ /* 0x000fc8000c000000 */
[----:B------:R-:W-:Y:S02]  /*2730*/  UIADD3 UR8, UPT, UPT, UR7, -UR6, URZ ;  /* 0x8000000607087290 */ /* 0x000fe4000fffe0ff */
[----:B------:R-:W-:Y:S02]  /*2740*/  UIADD3 UR6, UPT, UPT, -UR7, UR6, URZ ;  /* 0x0000000607067290 */ /* 0x000fe4000fffe1ff */
[----:B------:R-:W-:Y:S02]  /*2750*/  UIMAD UR37, UR8, UR18, UR37 ;  /* 0x00000012082572a4 */ /* 0x000fe4000f8e0225 */
[----:B------:R-:W-:-:S12]  /*2760*/  UIMAD UR38, UR6, UR10, UR38 ;  /* 0x0000000a062672a4 */ /* 0x000fd8000f8e0226 */
.L_x_42:
[----:B------:R-:W-:Y:S01]  /*2770*/  VIADD R11, R11, 0x1 ;  /* 0x000000010b0b7836 */ /* 0x000fe20000000000 */
[----:B------:R-:W-:Y:S01]  /*2780*/  R2UR UR6, R47 ;  /* 0x000000002f0672ca */ /* 0x000fe200000e0000 */
[----:B------:R-:W-:Y:S01]  /*2790*/  UIADD3 UR24, UPT, UPT, UR37, UR61, URZ ;  /* 0x0000003d25187290 */ /* 0x000fe2000fffe0ff */
[----:B------:R-:W-:Y:S02]  /*27a0*/  PLOP3.LUT P1, PT, PT, PT, PT, 0x80, 0x8 ;  /* 0x000000000008781c */ /* 0x000fe40003f2f070 */
[----:B------:R-:W-:-:S04]  /*27b0*/  ISETP.NE.AND P0, PT, R11, 0x2, PT ;  /* 0x000000020b00780c */ /* 0x000fc80003f05270 */
[----:B-1----:R-:W-:Y:S02]  /*27c0*/  SEL R0, RZ, 0x1, P0 ;  /* 0x00000001ff007807 */ /* 0x002fe40000000000 */
[----:B------:R-:W-:Y:S02]  /*27d0*/  SEL R11, R11, RZ, P0 ;  /* 0x000000ff0b0b7207 */ /* 0x000fe40000000000 */
[----:B------:R-:W-:Y:S01]  /*27e0*/  LOP3.LUT R10, R10, R0, RZ, 0x3c, !PT ;  /* 0x000000000a0a7212 */ /* 0x000fe200078e3cff */
[----:B------:R-:W-:Y:S01]  /*27f0*/  UIADD3 UR20, UPT, UPT, UR38, UR6, URZ ;  /* 0x0000000626147290 */ /* 0x000fe2000fffe0ff */
[----:B------:R-:W-:Y:S11]  /*2800*/  BRA.U UP1, `(.L_x_43) ;  /* 0xfffffff101547547 */ /* 0x000ff6000b83ffff */
[----:B------:R-:W-:Y:S01]  /*2810*/  UIADD3 UR15, UPT, UPT, UR15, 0x50, URZ ;  /* 0x000000500f0f7890 */ /* 0x000fe2000fffe0ff */
[----:B------:R-:W-:-:S03]  /*2820*/  SHF.L.U32 R2, R12, 0x1f, RZ ;  /* 0x0000001f0c027819 */ /* 0x000fc600000006ff */
[----:B------:R-:W-:-:S09]  /*2830*/  ULEA UR4, UR13, UR15, 0x3 ;  /* 0x0000000f0d047291 */ /* 0x000fd2000f8e18ff */
[----:B------:R-:W1:Y:S02]  /*2840*/  SYNCS.PHASECHK.TRANS64.TRYWAIT P0, [UR4], R2 ;  /* 0x00000002ff0075a7 */ /* 0x000e640008001104 */
[----:B-1----:R-:W-:Y:S05]  /*2850*/  @!P0 BRA `(.L_x_44) ;  /* 0x0000005800608947 */ /* 0x002fea0003800000 */
.L_x_141:
[----:B------:R-:W-:-:S04]  /*2860*/  UIADD3 UR4, UPT, UPT, UR13, 0x1, URZ ;  /* 0x000000010d047890 */ /* 0x000fc8000fffe0ff */
[----:B------:R-:W-:-:S04]  /*2870*/  UISETP.NE.AND UP0, UPT, UR4, 0xa, UPT ;  /* 0x0000000a0400788c */ /* 0x000fc8000bf05270 */
[----:B------:R-:W-:Y:S02]  /*2880*/  USEL UR6, URZ, 0x1, UP0 ;  /* 0x00000001ff067887 */ /* 0x000fe40008000000 */
[----:B------:R-:W-:-:S04]  /*2890*/  USEL UR4, UR4, URZ, UP0 ;  /* 0x000000ff04047287 */ /* 0x000fc80008000000 */
[----:B------:R-:W-:Y:S01]  /*28a0*/  ULEA UR5, UR4, UR15, 0x3 ;  /* 0x0000000f04057291 */ /* 0x000fe2000f8e18ff */
[----:B-1----:R-:W-:-:S04]  /*28b0*/  LOP3.LUT R2, R12, UR6, RZ, 0x3c, !PT ;  /* 0x000000060c027c12 */ /* 0x002fc8000f8e3cff */
[----:B------:R-:W-:-:S04]  /*28c0*/  SHF.L.U32 R3, R2, 0x1f, RZ ;  /* 0x0000001f02037819 */ /* 0x000fc800000006ff */
[----:B------:R-:W1:Y:S02]  /*28d0*/  SYNCS.PHASECHK.TRANS64.TRYWAIT P0, [UR5], R3 ;  /* 0x00000003ff0075a7 */ /* 0x000e640008001105 */
[----:B-1----:R-:W-:Y:S05]  /*28e0*/  @!P0 BRA `(.L_x_45) ;  /* 0x0000005800548947 */ /* 0x002fea0003800000 */
.L_x_143:
[----:B------:R-:W-:-:S04]  /*28f0*/  UIADD3 UR4, UPT, UPT, UR4, 0x1, URZ ;  /* 0x0000000104047890 */ /* 0x000fc8000fffe0ff */
[----:B------:R-:W-:-:S04]  /*2900*/  UISETP.NE.AND UP0, UPT, UR4, 0xa, UPT ;  /* 0x0000000a0400788c */ /* 0x000fc8000bf05270 */
[----:B------:R-:W-:Y:S02]  /*2910*/  USEL UR6, URZ, 0x1, UP0 ;  /* 0x00000001ff067887 */ /* 0x000fe40008000000 */
[----:B------:R-:W-:-:S04]  /*2920*/  USEL UR4, UR4, URZ, UP0 ;  /* 0x000000ff04047287 */ /* 0x000fc80008000000 */
[----:B------:R-:W-:Y:S01]  /*2930*/  ULEA UR5, UR4, UR15, 0x3 ;  /* 0x0000000f04057291 */ /* 0x000fe2000f8e18ff */
[----:B------:R-:W-:-:S04]  /*2940*/  LOP3.LUT R2, R2, UR6, RZ, 0x3c, !PT ;  /* 0x0000000602027c12 */ /* 0x000fc8000f8e3cff */
[----:B-1----:R-:W-:-:S04]  /*2950*/  SHF.L.U32 R3, R2, 0x1f, RZ ;  /* 0x0000001f02037819 */ /* 0x002fc800000006ff */
[----:B------:R-:W1:Y:S02]  /*2960*/  SYNCS.PHASECHK.TRANS64.TRYWAIT P0, [UR5], R3 ;  /* 0x00000003ff0075a7 */ /* 0x000e640008001105 */
[----:B-1----:R-:W-:Y:S05]  /*2970*/  @!P0 BRA `(.L_x_46) ;  /* 0x0000005800488947 */ /* 0x002fea0003800000 */
.L_x_145:
        /* <DEDUP_REMOVED lines=9> */
.L_x_147:
        /* <DEDUP_REMOVED lines=9> */
.L_x_149:
        /* <DEDUP_REMOVED lines=9> */
.L_x_151:
        /* <DEDUP_REMOVED lines=9> */
.L_x_153:
        /* <DEDUP_REMOVED lines=9> */
.L_x_155:
        /* <DEDUP_REMOVED lines=9> */
.L_x_157:
[----:B------:R-:W-:-:S04]  /*2ce0*/  UIADD3 UR4, UPT, UPT, UR4, 0x1, URZ ;  /* 0x0000000104047890 */ /* 0x000fc8000fffe0ff */
[----:B------:R-:W-:-:S04]  /*2cf0*/  UISETP.NE.AND UP0, UPT, UR4, 0xa, UPT ;  /* 0x0000000a0400788c */ /* 0x000fc8000bf05270 */
[----:B------:R-:W-:Y:S02]  /*2d00*/  USEL UR5, URZ, 0x1, UP0 ;  /* 0x00000001ff057887 */ /* 0x000fe40008000000 */
[----:B------:R-:W-:-:S04]  /*2d10*/  USEL UR4, UR4, URZ, UP0 ;  /* 0x000000ff04047287 */ /* 0x000fc80008000000 */
[----:B------:R-:W-:Y:S01]  /*2d20*/  ULEA UR4, UR4, UR15, 0x3 ;  /* 0x0000000f04047291 */ /* 0x000fe2000f8e18ff */
[----:B------:R-:W-:-:S04]  /*2d30*/  LOP3.LUT R2, R2, UR5, RZ, 0x3c, !PT ;  /* 0x0000000502027c12 */ /* 0x000fc8000f8e3cff */
[----:B------:R-:W-:Y:S01]  /*2d40*/  SHF.L.U32 R2, R2, 0x1f, RZ ;  /* 0x0000001f02027819 */ /* 0x000fe200000006ff */
[----:B-1----:R-:W-:-:S07]  /*2d50*/  IMAD.U32 R0, RZ, RZ, UR4 ;  /* 0x00000004ff007e24 */ /* 0x002fce000f8e00ff */
.L_x_53:
[----:B-1----:R1:W2:Y:S02]  /*2d60*/  SYNCS.PHASECHK.TRANS64.TRYWAIT P0, [R0+URZ], R2 ;  /* 0x00000002000075a7 */ /* 0x0022a400080011ff */
[----:B--2---:R-:W-:Y:S05]  /*2d70*/  @!P0 NANOSLEEP.SYNCS 0x989680 ;  /* 0x009896800000895d */ /* 0x004fea0003900000 */
[----:B------:R-:W2:Y:S02]  /*2d80*/  @!P0 SYNCS.PHASECHK.TRANS64 P0, [R0+URZ], R2 ;  /* 0x00000002000085a7 */ /* 0x000ea400080010ff */
[----:B--2---:R-:W-:Y:S05]  /*2d90*/  @P0 EXIT ;  /* 0x000000000000094d */ /* 0x004fea0003800000 */
[----:B------:R-:W-:Y:S05]  /*2da0*/  BRA `(.L_x_53) ;  /* 0xfffffffc00ec7947 */ /* 0x000fea000383ffff */
.L_x_23:
[----:B------:R-:W1:Y:S02]  /*2db0*/  S2UR UR4, SR_CgaCtaId ;  /* 0x00000000000479c3 */ /* 0x000e640000008800 */
[----:B-1----:R-:W-:-:S04]  /*2dc0*/  UISETP.NE.AND UP0, UPT, UR4, URZ, UPT ;  /* 0x000000ff0400728c */ /* 0x002fc8000bf05270 */
[----:B------:R-:W-:-:S09]  /*2dd0*/  UISETP.NE.OR UP0, UPT, UR21, 0x1, UP0 ;  /* 0x000000011500788c */ /* 0x000fd20008705670 */
[----:B------:R-:W-:Y:S05]  /*2de0*/  BRA.U UP0, `(.L_x_54) ;  /* 0x00000005004c7547 */ /* 0x000fea000b800000 */
[----:B------:R-:W1:Y:S01]  /*2df0*/  S2UR UR5, SR_CgaCtaId ;  /* 0x00000000000579c3 */ /* 0x000e620000008800 */
[----:B------:R-:W-:Y:S01]  /*2e00*/  UMOV UR4, 0x400 ;  /* 0x0000040000047882 */ /* 0x000fe20000000000 */
[----:B------:R-:W-:Y:S01]  /*2e10*/  ISETP.GE.U32.AND P2, PT, R0, 0x2, PT ;  /* 0x000000020000780c */ /* 0x000fe20003f46070 */
[----:B------:R-:W-:Y:S01]  /*2e20*/  IMAD.MOV.U32 R12, RZ, RZ, 0x1 ;  /* 0x00000001ff0c7424 */ /* 0x000fe200078e00ff */
[----:B------:R-:W-:Y:S02]  /*2e30*/  CS2R R10, SRZ ;  /* 0x00000000000a7805 */ /* 0x000fe4000001ff00 */
[----:B------:R-:W-:Y:S01]  /*2e40*/  CS2R R8, SRZ ;  /* 0x0000000000087805 */ /* 0x000fe2000001ff00 */
[----:B-1----:R-:W-:-:S03]  /*2e50*/  ULEA UR6, UR5, UR4, 0x18 ;  /* 0x0000000405067291 */ /* 0x002fc6000f8ec0ff */
[----:B------:R-:W-:-:S09]  /*2e60*/  UMOV UR5, URZ ;  /* 0x000000ff00057c82 */ /* 0x000fd20008000000 */
.L_x_58:
[----:B------:R-:W-:Y:S02]  /*2e70*/  LEA R2, R8, UR6, 0x3 ;  /* 0x0000000608027c11 */ /* 0x000fe4000f8e18ff */
[----:B------:R-:W-:-:S03]  /*2e80*/  SHF.L.U32 R4, R9, 0x1f, RZ ;  /* 0x0000001f09047819 */ /* 0x000fc600000006ff */
[----:B------:R-:W-:Y:S01]  /*2e90*/  VIADD R5, R2, 0x150 ;  /* 0x0000015002057836 */ /* 0x000fe20000000000 */
[----:B------:R-:W1:Y:S02]  /*2ea0*/  SYNCS.PHASECHK.TRANS64.TRYWAIT P0, [R2+URZ+0x140], R4 ;  /* 0x00014004020075a7 */ /* 0x000e6400080011ff */
[----:B-1----:R-:W-:Y:S05]  /*2eb0*/  @!P0 BRA `(.L_x_55) ;  /* 0x0000005400a08947 */ /* 0x002fea0003800000 */
.L_x_158:
[----:B------:R-:W-:Y:S01]  /*2ec0*/  ULEA UR4, UR5, UR6, 0x3 ;  /* 0x0000000605047291 */ /* 0x000fe2000f8e18ff */
[----:B-1----:R-:W-:Y:S01]  /*2ed0*/  PRMT R2, RZ, 0x654, R5 ;  /* 0x00000654ff027816 */ /* 0x002fe20000000005 */
[----:B------:R-:W-:Y:S01]  /*2ee0*/  @!P2 IMAD.MOV.U32 R4, RZ, RZ, 0x10 ;  /* 0x00000010ff04a424 */ /* 0x000fe200078e00ff */
[----:B------:R-:W-:Y:S01]  /*2ef0*/  SHF.L.U32 R5, R12, 0x1f, RZ ;  /* 0x0000001f0c057819 */ /* 0x000fe200000006ff */
[----:B------:R-:W-:Y:S01]  /*2f00*/  UIADD3 UR7, UPT, UPT, UR4, 0xe0, URZ ;  /* 0x000000e004077890 */ /* 0x000fe2000fffe0ff */
[----:B------:R1:W-:Y:S05]  /*2f10*/  SYNCS.ARRIVE.TRANS64.RED.A1T0 RZ, [R2+URZ], RZ ;  /* 0x000000ff02ff79a7 */ /* 0x0003ea00081004ff */
[----:B------:R-:W-:Y:S01]  /*2f20*/  IMAD.U32 R6, RZ, RZ, UR7 ;  /* 0x00000007ff067e24 */ /* 0x000fe2000f8e00ff */
[----:B------:R-:W2:Y:S04]  /*2f30*/  SYNCS.PHASECHK.TRANS64.TRYWAIT P0, [UR4+0xf0], R5 ;  /* 0x0000f005ff0075a7 */ /* 0x000ea80008001104 */
[----:B------:R-:W-:Y:S01]  /*2f40*/  PRMT R6, R0, 0x654, R6 ;  /* 0x0000065400067816 */ /* 0x000fe20000000006 */
[----:B-12---:R-:W-:Y:S06]  /*2f50*/  @!P0 BRA `(.L_x_56) ;  /* 0x00000054008c8947 */ /* 0x006fec0003800000 */
.L_x_160:
[----:B------:R-:W-:Y:S01]  /*2f60*/  ULEA UR8, UR5, UR6, 0x4 ;  /* 0x0000000605087291 */ /* 0x000fe2000f8e20ff */
[----:B------:R-:W-:Y:S01]  /*2f70*/  SEL R3, R6, R3, !P2 ;  /* 0x0000000306037207 */ /* 0x000fe20005000000 */
[----:B------:R-:W-:Y:S01]  /*2f80*/  UIADD3 UR9, UPT, UPT, UR4, 0xe0, URZ ;  /* 0x000000e004097890 */ /* 0x000fe2000fffe0ff */
[----:B-1----:R-:W-:Y:S01]  /*2f90*/  LEA R2, R11, UR6, 0x3 ;  /* 0x000000060b027c11 */ /* 0x002fe2000f8e18ff */
[----:B------:R-:W-:Y:S01]  /*2fa0*/  UIADD3 UR8, UPT, UPT, UR8, 0x170, URZ ;  /* 0x0000017008087890 */ /* 0x000fe2000fffe0ff */
[----:B------:R1:W-:Y:S01]  /*2fb0*/  @!P2 SYNCS.ARRIVE.TRANS64.RED RZ, [R3+URZ], R4 ;  /* 0x0000000403ffa9a7 */ /* 0x0003e200080004ff */
[----:B------:R-:W-:Y:S01]  /*2fc0*/  UIADD3 UR4, UPT, UPT, UR5, 0x1, URZ ;  /* 0x0000000105047890 */ /* 0x000fe2000fffe0ff */
[----:B------:R-:W-:-:S03]  /*2fd0*/  VIADD R8, R8, 0x1 ;  /* 0x0000000108087836 */ /* 0x000fc60000000000 */
[----:B------:R-:W-:Y:S02]  /*2fe0*/  UISETP.NE.AND UP0, UPT, UR4, 0x2, UPT ;  /* 0x000000020400788c */ /* 0x000fe4000bf05270 */
[----:B------:R-:W-:Y:S01]  /*2ff0*/  ISETP.NE.AND P0, PT, R8, 0x2, PT ;  /* 0x000000020800780c */ /* 0x000fe20003f05270 */
[----:B------:R-:W-:Y:S06]  /*3000*/  UGETNEXTWORKID.BROADCAST [UR8], [UR9] ;  /* 0x00000000080073ca */ /* 0x000fec0008000100 */
[----:B------:R-:W-:Y:S02]  /*3010*/  USEL UR7, URZ, 0x1, UP0 ;  /* 0x00000001ff077887 */ /* 0x000fe40008000000 */
[----:B------:R-:W-:-:S04]  /*3020*/  USEL UR5, UR4, URZ, UP0 ;  /* 0x000000ff04057287 */ /* 0x000fc80008000000 */
[----:B------:R-:W-:Y:S02]  /*3030*/  LOP3.LUT R12, R12, UR7, RZ, 0x3c, !PT ;  /* 0x000000070c0c7c12 */ /* 0x000fe4000f8e3cff */
[----:B-1----:R-:W-:-:S04]  /*3040*/  SHF.L.U32 R4, R10, 0x1f, RZ ;  /* 0x0000001f0a047819 */ /* 0x002fc800000006ff */
[----:B------:R-:W1:Y:S02]  /*3050*/  SYNCS.PHASECHK.TRANS64.TRYWAIT P1, [R2+URZ+0xe0], R4 ;  /* 0x0000e004020075a7 */ /* 0x000e6400080211ff */
[----:B-1----:R-:W-:Y:S05]  /*3060*/  @!P1 BRA `(.L_x_57) ;  /* 0x0000005400609947 */ /* 0x002fea0003800000 */
.L_x_161:
[C---:B-1----:R-:W-:Y:S01]  /*3070*/  LEA R4, R11.reuse, UR6, 0x4 ;  /* 0x000000060b047c11 */ /* 0x042fe2000f8e20ff */
[----:B------:R-:W-:Y:S01]  /*3080*/  VIADD R2, R2, 0xf0 ;  /* 0x000000f002027836 */ /* 0x000fe20000000000 */
[----:B------:R-:W-:Y:S01]  /*3090*/  SEL R8, R8, RZ, P0 ;  /* 0x000000ff08087207 */ /* 0x000fe20000000000 */
[----:B------:R-:W-:-:S03]  /*30a0*/  VIADD R11, R11, 0x1 ;  /* 0x000000010b0b7836 */ /* 0x000fc60000000000 */
[----:B------:R-:W1:Y:S01]  /*30b0*/  LDS.128 R4, [R4+0x170] ;  /* 0x0001700004047984 */ /* 0x000e620000000c00 */
[----:B------:R-:W-:Y:S02]  /*30c0*/  PRMT R2, RZ, 0x654, R2 ;  /* 0x00000654ff027816 */ /* 0x000fe40000000002 */
[C---:B------:R-:W-:Y:S01]  /*30d0*/  ISETP.NE.AND P1, PT, R11.reuse, 0x2, PT ;  /* 0x000000020b00780c */ /* 0x040fe20003f25270 */
[----:B------:R-:W-:Y:S01]  /*30e0*/  @!PT LDS RZ, [RZ] ;  /* 0x00000000fffff984 */ /* 0x000fe20000000800 */
[----:B------:R-:W-:Y:S01]  /*30f0*/  @!PT LDS RZ, [RZ] ;  /* 0x00000000fffff984 */ /* 0x000fe20000000800 */
[----:B------:R-:W-:Y:S01]  /*3100*/  @!PT LDS RZ, [RZ] ;  /* 0x00000000fffff984 */ /* 0x000fe20000000800 */
[----:B------:R-:W-:Y:S01]  /*3110*/  @!PT LDS RZ, [RZ] ;  /* 0x00000000fffff984 */ /* 0x000fe20000000800 */
[----:B------:R2:W-:Y:S06]  /*3120*/  MEMBAR.ALL.CTA ;  /* 0x0000000000007992 */ /* 0x0005ec0000008000 */
[----:B--2---:R-:W2:Y:S01]  /*3130*/  FENCE.VIEW.ASYNC.S ;  /* 0x00000000000073c6 */ /* 0x004ea20000000000 */
[----:B------:R-:W-:Y:S01]  /*3140*/  SEL R11, R11, RZ, P1 ;  /* 0x000000ff0b0b7207 */ /* 0x000fe20000800000 */
[----:B--2---:R2:W-:Y:S01]  /*3150*/  SYNCS.ARRIVE.TRANS64.RED.A1T0 RZ, [R2+URZ], RZ ;  /* 0x000000ff02ff79a7 */ /* 0x0045e200081004ff */
[----:B-1----:R-:W-:-:S02]  /*3160*/  LOP3.LUT P3, RZ, R6, 0x1, RZ, 0xc0, !PT ;  /* 0x0000000106ff7812 */ /* 0x002fc4000786c0ff */
[----:B------:R-:W-:-:S04]  /*3170*/  SEL R4, RZ, 0x1, P1 ;  /* 0x00000001ff047807 */ /* 0x000fc80000800000 */
[----:B------:R-:W-:Y:S02]  /*3180*/  LOP3.LUT R10, R10, R4, RZ, 0x3c, !PT ;  /* 0x000000040a0a7212 */ /* 0x000fe400078e3cff */
[----:B--2---:R-:W-:-:S04]  /*3190*/  SEL R2, RZ, 0x1, P0 ;  /* 0x00000001ff027807 */ /* 0x004fc80000000000 */
[----:B------:R-:W-:Y:S01]  /*31a0*/  LOP3.LUT R9, R9, R2, RZ, 0x3c, !PT ;  /* 0x0000000209097212 */ /* 0x000fe200078e3cff */
[----:B------:R-:W-:Y:S06]  /*31b0*/  @P3 BRA `(.L_x_58) ;  /* 0xfffffffc002c3947 */ /* 0x000fec000383ffff */
[----:B------:R-:W-:Y:S01]  /*31c0*/  ULEA UR4, UR5, UR6, 0x3 ;  /* 0x0000000605047291 */ /* 0x000fe2000f8e18ff */
[----:B------:R-:W-:-:S08]  /*31d0*/  SHF.L.U32 R2, R12, 0x1f, RZ ;  /* 0x0000001f0c027819 */ /* 0x000fd000000006ff */
[----:B------:R-:W1:Y:S02]  /*31e0*/  SYNCS.PHASECHK.TRANS64 P0, [UR4+0xf0], R2 ;  /* 0x0000f002ff0075a7 */ /* 0x000e640008001004 */
[----:B-1----:R-:W-:Y:S05]  /*31f0*/  @P0 BRA `(.L_x_59) ;  /* 0x0000000000080947 */ /* 0x002fea0003800000 */
[----:B------:R-:W1:Y:S02]  /*3200*/  SYNCS.PHASECHK.TRANS64.TRYWAIT P0, [UR4+0xf0], R2 ;  /* 0x0000f002ff0075a7 */ /* 0x000e640008001104 */
[----:B-1----:R-:W-:Y:S05]  /*3210*/  @!P0 BRA `(.L_x_60) ;  /* 0x0000005400088947 */ /* 0x002fea0003800000 */
.L_x_59:
[----:B------:R-:W-:-:S04]  /*3220*/  UIADD3 UR7, UPT, UPT, UR5, 0x1, URZ ;  /* 0x0000000105077890 */ /* 0x000fc8000fffe0ff */
[----:B------:R-:W-:-:S04]  /*3230*/  UISETP.NE.AND UP0, UPT, UR7, 0x2, UPT ;  /* 0x000000020700788c */ /* 0x000fc8000bf05270 */
[----:B------:R-:W-:Y:S02]  /*3240*/  USEL UR8, URZ, 0x1, UP0 ;  /* 0x00000001ff087887 */ /* 0x000fe40008000000 */
[----:B------:R-:W-:-:S04]  /*3250*/  USEL UR7, UR7, URZ, UP0 ;  /* 0x000000ff07077287 */ /* 0x000fc80008000000 */
[----:B------:R-:W-:Y:S01]  /*3260*/  ULEA UR7, UR7, UR6, 0x3 ;  /* 0x0000000607077291 */ /* 0x000fe2000f8e18ff */
[----:B-1----:R-:W-:-:S04]  /*3270*/  LOP3.LUT R2, R12, UR8, RZ, 0x3c, !PT ;  /* 0x000000080c027c12 */ /* 0x002fc8000f8e3cff */
[----:B------:R-:W-:-:S04]  /*3280*/  SHF.L.U32 R0, R2, 0x1f, RZ ;  /* 0x0000001f02007819 */ /* 0x000fc800000006ff */
[----:B------:R-:W1:Y:S02]  /*3290*/  SYNCS.PHASECHK.TRANS64 P0, [UR7+0xf0], R0 ;  /* 0x0000f000ff0075a7 */ /* 0x000e640008001007 */
[----:B-1----:R-:W-:Y:S05]  /*32a0*/  @P0 EXIT ;  /* 0x000000000000094d */ /* 0x002fea0003800000 */
[----:B------:R-:W-:Y:S02]  /*32b0*/  SHF.L.U32 R2, R2, 0x1f, RZ ;  /* 0x0000001f02027819 */ /* 0x000fe400000006ff */
[----:B------:R-:W-:-:S07]  /*32c0*/  MOV R0, UR7 ;  /* 0x0000000700007c02 */ /* 0x000fce0008000f00 */
.L_x_61:
[----:B-1----:R1:W2:Y:S02]  /*32d0*/  SYNCS.PHASECHK.TRANS64.TRYWAIT P0, [R0+URZ+0xf0], R2 ;  /* 0x0000f002000075a7 */ /* 0x0022a400080011ff */
[----:B--2---:R-:W-:Y:S05]  /*32e0*/  @!P0 NANOSLEEP.SYNCS 0x989680 ;  /* 0x009896800000895d */ /* 0x004fea0003900000 */
[----:B------:R-:W2:Y:S02]  /*32f0*/  @!P0 SYNCS.PHASECHK.TRANS64 P0, [R0+URZ+0xf0], R2 ;  /* 0x0000f002000085a7 */ /* 0x000ea400080010ff */
[----:B--2---:R-:W-:Y:S05]  /*3300*/  @P0 EXIT ;  /* 0x000000000000094d */ /* 0x004fea0003800000 */
[----:B------:R-:W-:Y:S05]  /*3310*/  BRA `(.L_x_61) ;  /* 0xfffffffc00ec7947 */ /* 0x000fea000383ffff */
.L_x_54:
[----:B------:R-:W-:Y:S05]  /*3320*/  BRA.U UP5, `(.L_x_62) ;  /* 0x0000000d05d47547 */ /* 0x000fea000b800000 */
[----:B------:R-:W1:Y:S01]  /*3330*/  S2UR UR7, SR_CgaCtaId ;  /* 0x00000000000779c3 */ /* 0x000e620000008800 */
[----:B------:R-:W-:Y:S01]  /*3340*/  UMOV UR4, 0x40 ;  /* 0x0000004000047882 */ /* 0x000fe20000000000 */
[----:B------:R-:W-:Y:S01]  /*3350*/  NOP ;  /* 0x0000000000007918 */ /* 0x000fe20000000000 */
[----:B------:R-:W-:Y:S01]  /*3360*/  UMOV UR6, 0x400 ;  /* 0x0000040000067882 */ /* 0x000fe20000000000 */
[----:B-1----:R-:W-:Y:S02]  /*3370*/  ULEA UR5, UR7, UR4, 0x18 ;  /* 0x0000000407057291 */ /* 0x002fe4000f8ec0ff */
[----:B------:R-:W-:-:S07]  /*3380*/  ULEA UR6, UR7, UR6, 0x18 ;  /* 0x0000000607067291 */ /* 0x000fce000f8ec0ff */
[----:B------:R-:W1:Y:S02]  /*3390*/  LDS.U8 R0, [UR5+0x1c] ;  /* 0x00001c05ff007984 */ /* 0x000e640008000000 */
[----:B-1----:R-:W-:-:S13]  /*33a0*/  ISETP.NE.AND P0, PT, R0, RZ, PT ;  /* 0x000000ff0000720c */ /* 0x002fda0003f05270 */
[----:B------:R-:W-:Y:S05]  /*33b0*/  @P0 BRA `(.L_x_63) ;  /* 0x0000000000580947 */ /* 0x000fea0003800000 */
[----:B------:R-:W-:-:S13]  /*33c0*/  ELECT P0, URZ, PT ;  /* 0x0000000000ff782f */ /* 0x000fda0003800000 */
[----:B------:R-:W-:Y:S05]  /*33d0*/  @!P0 BRA `(.L_x_64) ;  /* 0x0000000000608947 */ /* 0x000fea0003800000 */
[----:B------:R-:W-:Y:S01]  /*33e0*/  UMOV UR4, 0x10 ;  /* 0x0000001000047882 */ /* 0x000fe20000000000 */
[----:B------:R-:W-:Y:S01]  /*33f0*/  HFMA2 R0, -RZ, RZ, 0, 5.9604644775390625e-08 ;  /* 0x00000001ff007431 */ /* 0x000fe200000001ff */
[----:B------:R-:W-:-:S03]  /*3400*/  MOV R3, 0xffff ;  /* 0x0000ffff00037802 */ /* 0x000fc60000000f00 */
[----:B------:R-:W-:Y:S04]  /*3410*/  DEPBAR.LE SB1, 0x36 ;  /* 0x00009d800000791a */ /* 0x000fe80000000000 */
[----:B------:R-:W1:Y:S02]  /*3420*/  UTCATOMSWS.FIND_AND_SET.ALIGN UP0, UR4, UR4 ;  /* 0x00000004000475e3 */ /* 0x000e640008000800 */
[----:B-1----:R-:W-:Y:S01]  /*3430*/  MOV R4, UR4 ;  /* 0x0000000400047c02 */ /* 0x002fe20008000f00 */
[----:B------:R-:W-:Y:S06]  /*3440*/  BRA.U UP0, `(.L_x_65) ;  /* 0x0000000100187547 */ /* 0x000fec000b800000 */
.L_x_66:
[----:B------:R-:W-:Y:S05]  /*3450*/  NANOSLEEP 0x64 ;  /* 0x000000640000795d */ /* 0x000fea0003800000 */
[----:B------:R-:W-:-:S05]  /*3460*/  UMOV UR4, 0x10 ;  /* 0x0000001000047882 */ /* 0x000fca0000000000 */
[----:B------:R-:W-:Y:S04]  /*3470*/  DEPBAR.LE SB1, 0x36 ;  /* 0x00009d800000791a */ /* 0x000fe80000000000 */
[----:B------:R-:W1:Y:S02]  /*3480*/  UTCATOMSWS.FIND_AND_SET.ALIGN UP0, UR4, UR4 ;  /* 0x00000004000475e3 */ /* 0x000e640008000800 */
[----:B-1----:R-:W-:Y:S01]  /*3490*/  MOV R4, UR4 ;  /* 0x0000000400047c02 */ /* 0x002fe20008000f00 */
[----:B------:R-:W-:Y:S05]  /*34a0*/  BRA.U !UP0, `(.L_x_66) ;  /* 0xfffffffd08e87547 */ /* 0x000fea000b83ffff */
.L_x_65:
[-C--:B------:R-:W-:Y:S02]  /*34b0*/  SHF.L.U32 R3, R3, R4.reuse, RZ ;  /* 0x0000000403037219 */ /* 0x080fe400000006ff */
[----:B------:R-:W-:Y:S01]  /*34c0*/  SHF.L.U32 R0, R0, R4, RZ ;  /* 0x0000000400007219 */ /* 0x000fe200000006ff */
[----:B------:R-:W-:Y:S02]  /*34d0*/  IMAD.SHL.U32 R4, R4, 0x20, RZ ;  /* 0x0000002004047824 */ /* 0x000fe400078e00ff */
[----:B------:R1:W-:Y:S04]  /*34e0*/  ATOMS.OR RZ, [UR5+0x14], R3 ;  /* 0x00001403ffff798c */ /* 0x0003e8000b000005 */
[----:B------:R1:W-:Y:S04]  /*34f0*/  ATOMS.OR RZ, [UR5+0x18], R0 ;  /* 0x00001800ffff798c */ /* 0x0003e8000b000005 */
[----:B------:R1:W-:Y:S01]  /*3500*/  STS [UR6+0x190], R4 ;  /* 0x00019004ff007988 */ /* 0x0003e20008000806 */
[----:B------:R-:W-:Y:S05]  /*3510*/  BRA `(.L_x_64) ;  /* 0x0000000000107947 */ /* 0x000fea0003800000 */
.L_x_63:
[----:B------:R-:W-:Y:S02]  /*3520*/  MOV R0, 0xffffffff ;  /* 0xffffffff00007802 */ /* 0x000fe40000000f00 */
[----:B------:R-:W-:-:S03]  /*3530*/  MOV R4, 0x3560 ;  /* 0x0000356000047802 */ /* 0x000fc60000000f00 */
[----:B------:R1:W-:Y:S04]  /*3540*/  STS [UR6+0x190], R0 ;  /* 0x00019000ff007988 */ /* 0x0003e80008000806 */
[----:B-1---5:R-:W-:Y:S05]  /*3550*/  CALL.REL.NOINC `($__internal_1_$__cuda_sm10x_tcgen05_guardrail_trap_phase_invalid_during_alloc) ;  /* 0x00000058000c7944 */ /* 0x022fea0003c00000 */
.L_x_64:
[----:B------:R-:W-:Y:S05]  /*3560*/  WARPSYNC.ALL ;  /* 0x0000000000007948 */ /* 0x000fea0003800000 */
[----:B------:R-:W2:Y:S01]  /*3570*/  S2UR UR4, SR_CgaCtaId ;  /* 0x00000000000479c3 */ /* 0x000ea20000008800 */
[----:B------:R-:W-:Y:S01]  /*3580*/  UMOV UR27, 0x400 ;  /* 0x00000400001b7882 */ /* 0x000fe20000000000 */
[----:B------:R-:W-:-:S06]  /*3590*/  NOP ;  /* 0x0000000000007918 */ /* 0x000fcc0000000000 */
[----:B------:R-:W-:Y:S06]  /*35a0*/  BAR.ARV 0x6, 0xa0 ;  /* 0x0182800000007b1d */ /* 0x000fec0000002000 */
[----:B------:R-:W3:Y:S01]  /*35b0*/  LDCU UR5, c[0x0][0x38c] ;  /* 0x00007180ff0577ac */ /* 0x000ee20008000800 */
[----:B------:R-:W-:Y:S01]  /*35c0*/  LOP3.LUT R2, R2, 0xffff, RZ, 0xc0, !PT ;  /* 0x0000ffff02027812 */ /* 0x000fe200078ec0ff */
[----:B------:R-:W-:Y:S01]  /*35d0*/  IMAD.MOV.U32 R11, RZ, RZ, 0x1 ;  /* 0x00000001ff0b7424 */ /* 0x000fe200078e00ff */
[----:B------:R-:W-:Y:S01]  /*35e0*/  CS2R R8, SRZ ;  /* 0x0000000000087805 */ /* 0x000fe2000001ff00 */
[----:B------:R-:W4:Y:S01]  /*35f0*/  LDCU UR7, c[0x0][0x38c] ;  /* 0x00007180ff0777ac */ /* 0x000f220008000800 */
[----:B------:R-:W-:Y:S01]  /*3600*/  R2UR UR28, R2 ;  /* 0x00000000021c72ca */ /* 0x000fe200000e0000 */
[----:B------:R-:W-:Y:S01]  /*3610*/  IMAD.MOV.U32 R10, RZ, RZ, RZ ;  /* 0x000000ffff0a7224 */ /* 0x000fe200078e00ff */
[----:B------:R-:W-:Y:S01]  /*3620*/  UMOV UR30, URZ ;  /* 0x000000ff001e7c82 */ /* 0x000fe20008000000 */
[----:B------:R-:W-:Y:S01]  /*3630*/  UMOV UR23, URZ ;  /* 0x000000ff00177c82 */ /* 0x000fe20008000000 */
[----:B--2---:R-:W-:Y:S01]  /*3640*/  ULEA UR27, UR4, UR27, 0x18 ;  /* 0x0000001b041b7291 */ /* 0x004fe2000f8ec0ff */
[----:B------:R-:W-:Y:S01]  /*3650*/  UMOV UR38, 0x0 ;  /* 0x0000000000267882 */ /* 0x000fe20000000000 */
[----:B------:R-:W-:-:S02]  /*3660*/  UMOV UR39, 0x4180010 ;  /* 0x0418001000277882 */ /* 0x000fc40000000000 */
[----:B------:R-:W-:Y:S02]  /*3670*/  UIADD3 UR4, UPT, UPT, UR27, 0x3400, URZ ;  /* 0x000034001b047890 */ /* 0x000fe4000fffe0ff */
[----:B------:R-:W-:Y:S02]  /*3680*/  UIADD3 UR6, UPT, UPT, UR27, 0x17400, URZ ;  /* 0x000174001b067890 */ /* 0x000fe4000fffe0ff */
[----:B---3--:R-:W-:Y:S01]  /*3690*/  UIADD3 UR5, UPT, UPT, UR5, 0x3f, URZ ;  /* 0x0000003f05057890 */ /* 0x008fe2000fffe0ff */
[----:B-1----:R-:W1:Y:S01]  /*36a0*/  LDS R0, [UR27+0x190] ;  /* 0x0001901bff007984 */ /* 0x002e620008000800 */
[----:B------:R-:W-:Y:S01]  /*36b0*/  UMOV UR36, 0x0 ;  /* 0x0000000000247882 */ /* 0x000fe20000000000 */
[----:B------:R-:W-:Y:S01]  /*36c0*/  UMOV UR37, 0x4180010 ;  /* 0x0418001000257882 */ /* 0x000fe20000000000 */
[----:B------:R-:W-:Y:S02]  /*36d0*/  USHF.R.S32.HI UR40, URZ, 0x1f, UR5 ;  /* 0x0000001fff287899 */ /* 0x000fe40008011405 */
[----:B----4-:R-:W-:-:S02]  /*36e0*/  UISETP.GE.AND UP4, UPT, UR7, 0x1, UPT ;  /* 0x000000010700788c */ /* 0x010fc4000bf86270 */
[----:B------:R-:W-:Y:S02]  /*36f0*/  ULEA.HI UR40, UR40, UR5, URZ, 0x6 ;  /* 0x0000000528287291 */ /* 0x000fe4000f8f30ff */
[----:B------:R-:W-:Y:S02]  /*3700*/  USHF.R.U32.HI UR5, URZ, 0x4, UR4 ;  /* 0x00000004ff057899 */ /* 0x000fe40008011604 */
[----:B------:R-:W-:Y:S02]  /*3710*/  USHF.R.S32.HI UR40, URZ, 0x6, UR40 ;  /* 0x00000006ff287899 */ /* 0x000fe40008011428 */
[----:B------:R-:W-:Y:S02]  /*3720*/  USHF.R.U32.HI UR4, URZ, 0x4, UR6 ;  /* 0x00000004ff047899 */ /* 0x000fe40008011606 */
[----:B------:R-:W-:Y:S02]  /*3730*/  UISETP.LT.AND UP0, UPT, UR40, 0x1, UPT ;  /* 0x000000012800788c */ /* 0x000fe4000bf01270 */
[----:B------:R-:W-:-:S02]  /*3740*/  ULOP3.LUT UR5, UR5, 0x3fff, URZ, 0xc0, !UPT ;  /* 0x00003fff05057892 */ /* 0x000fc4000f8ec0ff */
[----:B------:R-:W-:Y:S02]  /*3750*/  ULOP3.LUT UR4, UR4, 0x3fff, URZ, 0xc0, !UPT ;  /* 0x00003fff04047892 */ /* 0x000fe4000f8ec0ff */
[----:B------:R-:W-:Y:S02]  /*3760*/  USEL UR41, UR40, 0x1, !UP0 ;  /* 0x0000000128297887 */ /* 0x000fe4000c000000 */
[----:B------:R-:W-:Y:S02]  /*3770*/  ULOP3.LUT UR29, UR5, 0x10000, URZ, 0xfc, !UPT ;  /* 0x00010000051d7892 */ /* 0x000fe4000f8efcff */
[----:B------:R-:W-:Y:S02]  /*3780*/  ULOP3.LUT UR4, UR4, 0x10000, URZ, 0xfc, !UPT ;  /* 0x0001000004047892 */ /* 0x000fe4000f8efcff */
[----:B------:R-:W-:Y:S01]  /*3790*/  UIADD3 UR41, UPT, UPT, -UR41, URZ, URZ ;  /* 0x000000ff29297290 */ /* 0x000fe2000fffe1ff */
[----:B------:R-:W-:Y:S01]  /*37a0*/  UMOV UR34, 0x0 ;  /* 0x0000000000227882 */ /* 0x000fe20000000000 */
[----:B------:R-:W-:Y:S01]  /*37b0*/  UMOV UR35, 0x4180010 ;  /* 0x0418001000237882 */ /* 0x000fe20000000000 */
[----:B------:R-:W-:Y:S01]  /*37c0*/  UMOV UR32, 0x0 ;  /* 0x0000000000207882 */ /* 0x000fe20000000000 */
[----:B------:R-:W-:Y:S01]  /*37d0*/  UMOV UR33, 0x4180010 ;  /* 0x0418001000217882 */ /* 0x000fe20000000000 */
[----:B-1----:R-:W-:-:S15]  /*37e0*/  R2UR UR42, R0 ;  /* 0x00000000002a72ca */ /* 0x002fde00000e0000 */
.L_x_73:
[----:B------:R-:W-:Y:S02]  /*37f0*/  LEA R0, R10, UR27, 0x3 ;  /* 0x0000001b0a007c11 */ /* 0x000fe4000f8e18ff */
[----:B------:R-:W-:Y:S02]  /*3800*/  SHF.L.U32 R2, R9, 0x1f, RZ ;  /* 0x0000001f09027819 */ /* 0x000fe400000006ff */
[----:B------:R-:W-:Y:S01]  /*3810*/  PLOP3.LUT P0, PT, PT, PT, UP4, 0x80, 0x8 ;  /* 0x000000000008781c */ /* 0x000fe20003f0f048 */
[----:B------:R-:W-:Y:S01]  /*3820*/  VIADD R3, R0, 0xf0 ;  /* 0x000000f000037836 */ /* 0x000fe20000000000 */
[----:B-1----:R-:W1:Y:S02]  /*3830*/  SYNCS.PHASECHK.TRANS64.TRYWAIT P1, [R0+URZ+0xe0], R2 ;  /* 0x0000e002000075a7 */ /* 0x002e6400080211ff */
[----:B-1-3--:R-:W-:Y:S09]  /*3840*/  @!P1 BRA `(.L_x_67) ;  /* 0x0000004c00949947 */ /* 0x00aff20003800000 */
.L_x_163:
[----:B------:R-:W-:Y:S01]  /*3850*/  LEA R4, R10, UR27, 0x4 ;  /* 0x0000001b0a047c11 */ /* 0x000fe2000f8e20ff */
[----:B------:R-:W-:Y:S01]  /*3860*/  @UP4 ULEA UR5, UR23, UR27, 0x3 ;  /* 0x0000001b17054291 */ /* 0x000fe2000f8e18ff */
[----:B------:R-:W-:Y:S01]  /*3870*/  PLOP3.LUT P2, PT, PT, PT, PT, 0x80, 0x8 ;  /* 0x000000000008781c */ /* 0x000fe20003f4f070 */
[----:B------:R-:W-:Y:S01]  /*3880*/  ULEA UR31, UR30, UR27, 0x3 ;  /* 0x0000001b1e1f7291 */ /* 0x000fe2000f8e18ff */
[----:B------:R-:W-:Y:S02]  /*3890*/  PRMT R3, RZ, 0x654, R3 ;  /* 0x00000654ff037816 */ /* 0x000fe40000000003 */
[----:B------:R-:W2:Y:S01]  /*38a0*/  LDS.128 R4, [R4+0x170] ;  /* 0x0001700004047984 */ /* 0x000ea20000000c00 */
[----:B-1----:R-:W-:Y:S02]  /*38b0*/  @P0 SHF.L.U32 R2, R8, 0x1f, RZ ;  /* 0x0000001f08020819 */ /* 0x002fe400000006ff */
[----:B------:R-:W-:Y:S01]  /*38c0*/  SHF.L.U32 R0, R11, 0x1f, RZ ;  /* 0x0000001f0b007819 */ /* 0x000fe200000006ff */
[----:B------:R-:W-:Y:S01]  /*38d0*/  @!PT LDS RZ, [RZ] ;  /* 0x00000000fffff984 */ /* 0x000fe20000000800 */
[----:B------:R-:W-:Y:S01]  /*38e0*/  @!PT LDS RZ, [RZ] ;  /* 0x00000000fffff984 */ /* 0x000fe20000000800 */
[----:B------:R-:W-:Y:S01]  /*38f0*/  @!PT LDS RZ, [RZ] ;  /* 0x00000000fffff984 */ /* 0x000fe20000000800 */
[----:B------:R-:W-:Y:S01]  /*3900*/  @!PT LDS RZ, [RZ] ;  /* 0x00000000fffff984 */ /* 0x000fe20000000800 */
[----:B------:R1:W-:Y:S06]  /*3910*/  MEMBAR.ALL.CTA ;  /* 0x0000000000007992 */ /* 0x0003ec0000008000 */
[----:B-1----:R-:W1:Y:S02]  /*3920*/  FENCE.VIEW.ASYNC.S ;  /* 0x00000000000073c6 */ /* 0x002e640000000000 */
[----:B-1----:R1:W-:Y:S01]  /*3930*/  SYNCS.ARRIVE.TRANS64.RED.A1T0 RZ, [R3+URZ], RZ ;  /* 0x000000ff03ff79a7 */ /* 0x0023e200081004ff */
[----:B------:R1:W3:Y:S01]  /*3940*/  @P0 SYNCS.PHASECHK.TRANS64.TRYWAIT P2, [UR5], R2 ;  /* 0x00000002ff0005a7 */ /* 0x0002e20008041105 */
[----:B------:R-:W-:Y:S01]  /*3950*/  ULEA.HI UR5, UR30, UR30, URZ, 0x1 ;  /* 0x0000001e1e057291 */ /* 0x000fe2000f8f08ff */
[----:B--2---:R-:W-:-:S03]  /*3960*/  LOP3.LUT P1, RZ, R6, 0x1, RZ, 0xc0, !PT ;  /* 0x0000000106ff7812 */ /* 0x004fc6000782c0ff */
[----:B------:R-:W-:Y:S02]  /*3970*/  ULOP3.LUT UR6, UR5, 0xffe, URZ, 0xc0, !UPT ;  /* 0x00000ffe05067892 */ /* 0x000fe4000f8ec0ff */
[----:B------:R-:W-:Y:S02]  /*3980*/  USHF.R.U32.HI UR22, URZ, 0x1, UR5 ;  /* 0x00000001ff167899 */ /* 0x000fe40008011605 */
[----:B------:R-:W-:Y:S02]  /*3990*/  UIADD3 UR5, UPT, UPT, -UR6, UR30, URZ ;  /* 0x0000001e06057290 */ /* 0x000fe4000fffe1ff */
[----:B------:R-:W-:-:S04]  /*39a0*/  UIMAD UR22, UR22, 0x60, UR42 ;  /* 0x00000060161678a4 */ /* 0x000fc8000f8e022a */
[----:B------:R-:W-:Y:S01]  /*39b0*/  ULEA UR22, UR5, UR22, 0x14 ;  /* 0x0000001605167291 */ /* 0x000fe2000f8ea0ff */
[----:B------:R-:W2:Y:S02]  /*39c0*/  SYNCS.PHASECHK.TRANS64.TRYWAIT P0, [UR31+0x120], R0 ;  /* 0x00012000ff0075a7 */ /* 0x000ea4000800111f */
[----:B-123--:R-:W-:Y:S09]  /*39d0*/  @!P0 BRA `(.L_x_68) ;  /* 0x0000004c00448947 */ /* 0x00eff20003800000 */
.L_x_165:
[----:B------:R-:W-:Y:S01]  /*39e0*/  IADD3 R10, PT, PT, R10, 0x1, RZ ;  /* 0x000000010a0a7810 */ /* 0x000fe20007ffe0ff */
[----:B------:R-:W-:Y:S06]  /*39f0*/  BRA.U !UP4, `(.L_x_69) ;  /* 0x000000010cc07547 */ /* 0x000fec000b800000 */
[----:B------:R-:W-:Y:S01]  /*3a00*/  UPLOP3.LUT UP2, UPT, UPT, UPT, UPT, 0x40, 0x4 ;  /* 0x000000000004789c */ /* 0x000fe20003f4e870 */
[----:B------:R-:W-:Y:S01]  /*3a10*/  UMOV UR25, UR41 ;  /* 0x0000002900197c82 */ /* 0x000fe20008000000 */
[----:B------:R-:W-:Y:S01]  /*3a20*/  UMOV UR24, UR40 ;  /* 0x0000002800187c82 */ /* 0x000fe20008000000 */
[----:B------:R-:W-:-:S08]  /*3a30*/  UMOV UR5, UR23 ;  /* 0x0000001700057c82 */ /* 0x000fd00008000000 */
.L_x_72:
[----:B------:R-:W-:Y:S02]  /*3a40*/  UIADD3 UR25, UPT, UPT, UR25, 0x1, URZ ;  /* 0x0000000119197890 */ /* 0x000fe4000fffe0ff */
[----:B--2---:R-:W-:Y:S02]  /*3a50*/  ULEA UR7, UR5, UR27, 0x3 ;  /* 0x0000001b05077291 */ /* 0x004fe4000f8e18ff */
[----:B------:R-:W-:Y:S01]  /*3a60*/  UISETP.NE.AND UP3, UPT, UR25, URZ, UPT ;  /* 0x000000ff1900728c */ /* 0x000fe2000bf65270 */
[----:B---3--:R-:W-:Y:S10]  /*3a70*/  @P2 BRA `(.L_x_70) ;  /* 0x00000000000c2947 */ /* 0x008ff40003800000 */
[----:B-1----:R-:W-:Y:S04]  /*3a80*/  SHF.L.U32 R2, R8, 0x1f, RZ ;  /* 0x0000001f08027819 */ /* 0x002fe800000006ff */
[----:B------:R-:W1:Y:S02]  /*3a90*/  SYNCS.PHASECHK.TRANS64.TRYWAIT P0, [UR7], R2 ;  /* 0x00000002ff0075a7 */ /* 0x000e640008001107 */
[----:B-1----:R-:W-:Y:S05]  /*3aa0*/  @!P0 BRA `(.L_x_71) ;  /* 0x0000004c00288947 */ /* 0x002fea0003800000 */
.L_x_70:
[----:B------:R-:W-:Y:S01]  /*3ab0*/  UISETP.NE.AND UP0, UPT, UR24, 0x1, UPT ;  /* 0x000000011800788c */ /* 0x000fe2000bf05270 */
[----:B------:R-:W-:Y:S01]  /*3ac0*/  PLOP3.LUT P2, PT, PT, PT, PT, 0x80, 0x8 ;  /* 0x000000000008781c */ /* 0x000fe20003f4f070 */
[----:B------:R-:W-:Y:S02]  /*3ad0*/  UIADD3 UR6, UPT, UPT, UR5, 0x1, URZ ;  /* 0x0000000105067890 */ /* 0x000fe4000fffe0ff */
[----:B------:R-:W-:Y:S02]  /*3ae0*/  UIADD3 UR26, UPT, UPT, UR7, 0x50, URZ ;  /* 0x00000050071a7890 */ /* 0x000fe4000fffe0ff */
[----:B------:R-:W-:Y:S01]  /*3af0*/  UISETP.NE.AND UP1, UPT, UR6, 0xa, UPT ;  /* 0x0000000a0600788c */ /* 0x000fe2000bf25270 */
[----:B------:R-:W-:Y:S01]  /*3b00*/  PLOP3.LUT P0, PT, PT, PT, UP0, 0x80, 0x8 ;  /* 0x000000000008781c */ /* 0x000fe20003f0f008 */
[----:B------:R-:W-:Y:S02]  /*3b10*/  UIADD3 UR24, UPT, UPT, UR24, -0x1, URZ ;  /* 0xffffffff18187890 */ /* 0x000fe4000fffe0ff */
[----:B------:R-:W-:Y:S02]  /*3b20*/  USEL UR8, URZ, 0x1, UP1 ;  /* 0x00000001ff087887 */ /* 0x000fe40008800000 */
[----:B------:R-:W-:Y:S01]  /*3b30*/  USEL UR23, UR6, URZ, UP1 ;  /* 0x000000ff06177287 */ /* 0x000fe20008800000 */
[----:B------:R-:W-:Y:S01]  /*3b40*/  UMOV UR7, 0x40004040 ;  /* 0x4000404000077882 */ /* 0x000fe20000000000 */
[----:B------:R-:W-:Y:S02]  /*3b50*/  UMOV UR9, 0x40004040 ;  /* 0x4000404000097882 */ /* 0x000fe40000000000 */
[----:B------:R-:W-:Y:S01]  /*3b60*/  @UP0 ULEA UR6, UR23, UR27, 0x3 ;  /* 0x0000001b17060291 */ /* 0x000fe2000f8e18ff */
[----:B------:R-:W-:Y:S01]  /*3b70*/  LOP3.LUT R8, R8, UR8, RZ, 0x3c, !PT ;  /* 0x0000000808087c12 */ /* 0x000fe2000f8e3cff */
[----:B------:R-:W-:Y:S01]  /*3b80*/  ULEA UR8, UR5, UR29, 0x9 ;  /* 0x0000001d05087291 */ /* 0x000fe2000f8e48ff */
[----:B------:R-:W-:Y:S02]  /*3b90*/  UMOV UR21, 0x40004040 ;  /* 0x4000404000157882 */ /* 0x000fe40000000000 */
[----:B-1----:R-:W-:Y:S01]  /*3ba0*/  @P0 SHF.L.U32 R0, R8, 0x1f, RZ ;  /* 0x0000001f08000819 */ /* 0x002fe200000006ff */
[----:B------:R-:W-:Y:S02]  /*3bb0*/  UIADD3 UR18, UPT, UPT, UR8, 0x2, URZ ;  /* 0x0000000208127890 */ /* 0x000fe4000fffe0ff */
[----:B------:R-:W-:Y:S01]  /*3bc0*/  UIADD3 UR14, UPT, UPT, UR8, 0x4, URZ ;  /* 0x00000004080e7890 */ /* 0x000fe2000fffe0ff */
[----:B------:R2:W3:Y:S01]  /*3bd0*/  @P0 SYNCS.PHASECHK.TRANS64.TRYWAIT P2, [UR6], R0 ;  /* 0x00000000ff0005a7 */ /* 0x0004e20008041106 */
[----:B------:R-:W-:Y:S02]  /*3be0*/  UIMAD UR6, UR5, 0x300, UR4 ;  /* 0x00000300050678a4 */ /* 0x000fe4000f8e0204 */
[----:B------:R-:W-:Y:S02]  /*3bf0*/  UIADD3 UR10, UPT, UPT, UR8, 0x6, URZ ;  /* 0x00000006080a7890 */ /* 0x000fe4000fffe0ff */
[----:B------:R-:W-:Y:S02]  /*3c00*/  UIADD3 UR20, UPT, UPT, UR6, 0x2, URZ ;  /* 0x0000000206147890 */ /* 0x000fe4000fffe0ff */
[----:B------:R-:W-:Y:S02]  /*3c10*/  UIADD3 UR16, UPT, UPT, UR6, 0x4, URZ ;  /* 0x0000000406107890 */ /* 0x000fe4000fffe0ff */
[----:B------:R-:W-:Y:S01]  /*3c20*/  UIADD3 UR12, UPT, UPT, UR6, 0x6, URZ ;  /* 0x00000006060c7890 */ /* 0x000fe2000fffe0ff */
[----:B------:R2:W-:Y:S01]  /*3c30*/  UTCHMMA gdesc[UR8], gdesc[UR6], tmem[UR22], tmem[UR38], idesc[UR39], UP2 ;  /* 0x00ff2606080075ea */ /* 0x0005e20009000016 */
[----:B------:R-:W-:Y:S01]  /*3c40*/  UPLOP3.LUT UP2, UPT, UPT, UPT, UPT, 0x80, 0x8 ;  /* 0x000000000008789c */ /* 0x000fe20003f4f070 */
[----:B------:R-:W-:Y:S01]  /*3c50*/  UMOV UR19, 0x40004040 ;  /* 0x4000404000137882 */ /* 0x000fe20000000000 */
[----:B------:R-:W-:Y:S01]  /*3c60*/  UMOV UR17, 0x40004040 ;  /* 0x4000404000117882 */ /* 0x000fe20000000000 */
[----:B------:R2:W-:Y:S01]  /*3c70*/  UTCHMMA gdesc[UR18], gdesc[UR20], tmem[UR22], tmem[UR36], idesc[UR37], UPT ;  /* 0x00ff2414120075ea */ /* 0x0005e2000b800016 */
[----:B------:R-:W-:Y:S01]  /*3c80*/  UMOV UR15, 0x40004040 ;  /* 0x40004040000f7882 */ /* 0x000fe20000000000 */
[----:B------:R-:W-:Y:S01]  /*3c90*/  UMOV UR13, 0x40004040 ;  /* 0x40004040000d7882 */ /* 0x000fe20000000000 */
[----:B------:R-:W-:Y:S01]  /*3ca0*/  UMOV UR11, 0x40004040 ;  /* 0x40004040000b7882 */ /* 0x000fe20000000000 */
[----:B------:R2:W-:Y:S01]  /*3cb0*/  UTCHMMA gdesc[UR14], gdesc[UR16], tmem[UR22], tmem[UR34], idesc[UR35], UPT ;  /* 0x00ff22100e0075ea */ /* 0x0005e2000b800016 */
[----:B------:R2:W-:Y:S01]  /*3cc0*/  UTCHMMA gdesc[UR10], gdesc[UR12], tmem[UR22], tmem[UR32], idesc[UR33], UPT ;  /* 0x00ff200c0a0075ea */ /* 0x0005e2000b800016 */
[----:B------:R2:W-:Y:S01]  /*3cd0*/  UTCBAR.MULTICAST [UR26], URZ, UR28 ;  /* 0x000000ff1a0073e9 */ /* 0x0005e2000800081c */
[----:B------:R-:W-:Y:S01]  /*3ce0*/  UMOV UR5, UR23 ;  /* 0x0000001700057c82 */ /* 0x000fe20008000000 */
[----:B------:R-:W-:Y:S05]  /*3cf0*/  BRA.U UP3, `(.L_x_72) ;  /* 0xfffffffd03507547 */ /* 0x000fea000b83ffff */
.L_x_69:
[----:B------:R-:W-:Y:S01]  /*3d00*/  UIADD3 UR5, UPT, UPT, UR30, 0x1, URZ ;  /* 0x000000011e057890 */ /* 0x000fe2000fffe0ff */
[C---:B------:R-:W-:Y:S01]  /*3d10*/  ISETP.NE.AND P0, PT, R10.reuse, 0x2, PT ;  /* 0x000000020a00780c */ /* 0x040fe20003f05270 */
[----:B--2---:R-:W-:Y:S02]  /*3d20*/  UIADD3 UR6, UPT, UPT, UR31, 0x100, URZ ;  /* 0x000001001f067890 */ /* 0x004fe4000fffe0ff */
[----:B------:R-:W-:Y:S01]  /*3d30*/  UISETP.NE.AND UP0, UPT, UR5, 0x4, UPT ;  /* 0x000000040500788c */ /* 0x000fe2000bf05270 */
[----:B-1----:R-:W-:Y:S02]  /*3d40*/  SEL R0, RZ, 0x1, P0 ;  /* 0x00000001ff007807 */ /* 0x002fe40000000000 */
[----:B------:R-:W-:Y:S01]  /*3d50*/  SEL R10, R10, RZ, P0 ;  /* 0x000000ff0a0a7207 */ /* 0x000fe20000000000 */
[----:B------:R-:W-:Y:S01]  /*3d60*/  USEL UR7, URZ, 0x1, UP0 ;  /* 0x00000001ff077887 */ /* 0x000fe20008000000 */
[----:B------:R-:W-:Y:S01]  /*3d70*/  LOP3.LUT R9, R9, R0, RZ, 0x3c, !PT ;  /* 0x0000000009097212 */ /* 0x000fe200078e3cff */
[----:B------:R-:W-:Y:S01]  /*3d80*/  USEL UR30, UR5, URZ, UP0 ;  /* 0x000000ff051e7287 */ /* 0x000fe20008000000 */
[----:B------:R1:W-:Y:S03]  /*3d90*/  UTCBAR [UR6], URZ ;  /* 0x000000ff060073e9 */ /* 0x0003e600080000ff */
[----:B------:R-:W-:Y:S01]  /*3da0*/  LOP3.LUT R11, R11, UR7, RZ, 0x3c, !PT ;  /* 0x000000070b0b7c12 */ /* 0x000fe2000f8e3cff */
[----:B------:R-:W-:Y:S07]  /*3db0*/  @P1 BRA `(.L_x_73) ;  /* 0xfffffff8008c1947 */ /* 0x000fee000383ffff */
[----:B------:R-:W2:Y:S01]  /*3dc0*/  S2UR UR8, SR_CgaCtaId ;  /* 0x00000000000879c3 */ /* 0x000ea20000008800 */
[----:B------:R-:W-:Y:S01]  /*3dd0*/  ELECT P0, URZ, PT ;  /* 0x0000000000ff782f */ /* 0x000fe20003800000 */
[----:B------:R-:W-:Y:S01]  /*3de0*/  IMAD.MOV.U32 R0, RZ, RZ, 0x1 ;  /* 0x00000001ff007424 */ /* 0x000fe200078e00ff */
[----:B------:R-:W-:Y:S01]  /*3df0*/  UIADD3 UR27, UPT, UPT, UR27, 0x120, URZ ;  /* 0x000001201b1b7890 */ /* 0x000fe2000fffe0ff */
[----:B------:R-:W-:Y:S01]  /*3e00*/  SHF.L.U32 R2, R11, 0x1f, RZ ;  /* 0x0000001f0b027819 */ /* 0x000fe200000006ff */
[----:B------:R-:W-:-:S03]  /*3e10*/  UMOV UR4, 0x40 ;  /* 0x0000004000047882 */ /* 0x000fc60000000000 */
[----:B------:R-:W-:Y:S01]  /*3e20*/  UVIRTCOUNT.DEALLOC.SMPOOL 0x80 ;  /* 0x000000800000784c */ /* 0x000fe20000000000 */
[----:B--2---:R-:W-:Y:S02]  /*3e30*/  ULEA UR8, UR8, UR4, 0x18 ;  /* 0x0000000408087291 */ /* 0x004fe4000f8ec0ff */
[----:B------:R-:W-:-:S07]  /*3e40*/  ULEA UR4, UR30, UR27, 0x3 ;  /* 0x0000001b1e047291 */ /* 0x000fce000f8e18ff */
[----:B------:R2:W-:Y:S02]  /*3e50*/  @P0 STS.U8 [UR8+0x1c], R0 ;  /* 0x00001c00ff000988 */ /* 0x0005e40008000008 */
[----:B------:R-:W4:Y:S02]  /*3e60*/  SYNCS.PHASECHK.TRANS64.TRYWAIT P0, [UR4], R2 ;  /* 0x00000002ff0075a7 */ /* 0x000f240008001104 */
[----:B--2-4-:R-:W-:Y:S05]  /*3e70*/  @!P0 BRA `(.L_x_74) ;  /* 0x00000048004c8947 */ /* 0x014fea0003800000 */
.L_x_168:
[----:B------:R-:W-:-:S04]  /*3e80*/  UIADD3 UR4, UPT, UPT, UR30, 0x1, URZ ;  /* 0x000000011e047890 */ /* 0x000fc8000fffe0ff */
[----:B------:R-:W-:-:S04]  /*3e90*/  UISETP.NE.AND UP0, UPT, UR4, 0x4, UPT ;  /* 0x000000040400788c */ /* 0x000fc8000bf05270 */
[----:B-1----:R-:W-:Y:S02]  /*3ea0*/  USEL UR6, URZ, 0x1, UP0 ;  /* 0x00000001ff067887 */ /* 0x002fe40008000000 */
[----:B------:R-:W-:-:S04]  /*3eb0*/  USEL UR4, UR4, URZ, UP0 ;  /* 0x000000ff04047287 */ /* 0x000fc80008000000 */
[----:B------:R-:W-:Y:S01]  /*3ec0*/  ULEA UR5, UR4, UR27, 0x3 ;  /* 0x0000001b04057291 */ /* 0x000fe2000f8e18ff */
[----:B--2---:R-:W-:-:S04]  /*3ed0*/  LOP3.LUT R2, R11, UR6, RZ, 0x3c, !PT ;  /* 0x000000060b027c12 */ /* 0x004fc8000f8e3cff */
[----:B------:R-:W-:-:S04]  /*3ee0*/  SHF.L.U32 R3, R2, 0x1f, RZ ;  /* 0x0000001f02037819 */ /* 0x000fc800000006ff */
[----:B------:R-:W1:Y:S02]  /*3ef0*/  SYNCS.PHASECHK.TRANS64.TRYWAIT P0, [UR5], R3 ;  /* 0x00000003ff0075a7 */ /* 0x000e640008001105 */
[----:B-1----:R-:W-:Y:S05]  /*3f00*/  @!P0 BRA `(.L_x_75) ;  /* 0x0000004800408947 */ /* 0x002fea0003800000 */
.L_x_170:
        /* <DEDUP_REMOVED lines=9> */
.L_x_172:
[----:B------:R-:W-:-:S04]  /*3fa0*/  UIADD3 UR4, UPT, UPT, UR4, 0x1, URZ ;  /* 0x0000000104047890 */ /* 0x000fc8000fffe0ff */
[----:B------:R-:W-:-:S04]  /*3fb0*/  UISETP.NE.AND UP0, UPT, UR4, 0x4, UPT ;  /* 0x000000040400788c */ /* 0x000fc8000bf05270 */
[----:B------:R-:W-:Y:S02]  /*3fc0*/  USEL UR5, URZ, 0x1, UP0 ;  /* 0x00000001ff057887 */ /* 0x000fe40008000000 */
[----:B------:R-:W-:-:S04]  /*3fd0*/  USEL UR4, UR4, URZ, UP0 ;  /* 0x000000ff04047287 */ /* 0x000fc80008000000 */
[----:B------:R-:W-:Y:S01]  /*3fe0*/  ULEA UR4, UR4, UR27, 0x3 ;  /* 0x0000001b04047291 */ /* 0x000fe2000f8e18ff */
[----:B------:R-:W-:-:S04]  /*3ff0*/  LOP3.LUT R2, R2, UR5, RZ, 0x3c, !PT ;  /* 0x0000000502027c12 */ /* 0x000fc8000f8e3cff */
[----:B------:R-:W-:-:S04]  /*4000*/  SHF.L.U32 R2, R2, 0x1f, RZ ;  /* 0x0000001f02027819 */ /* 0x000fc800000006ff */
[----:B------:R-:W2:Y:S02]  /*4010*/  SYNCS.PHASECHK.TRANS64.TRYWAIT P0, [UR4], R2 ;  /* 0x00000002ff0075a7 */ /* 0x000ea40008001104 */
[----:B--2---:R-:W-:Y:S05]  /*4020*/  @!P0 BRA `(.L_x_77) ;  /* 0x0000004800288947 */ /* 0x004fea0003800000 */
.L_x_174:
[----:B------:R-:W-:Y:S01]  /*4030*/  NOP ;  /* 0x0000000000007918 */ /* 0x000fe20000000000 */
[----:B-1----:R-:W1:Y:S01]  /*4040*/  LDS R0, [UR8+0x14] ;  /* 0x00001408ff007984 */ /* 0x002e620008000800 */
[----:B------:R-:W-:Y:S01]  /*4050*/  ULOP3.LUT UR4, UR42, 0xffff, URZ, 0xc0, !UPT ;  /* 0x0000ffff2a047892 */ /* 0x000fe2000f8ec0ff */
[----:B------:R-:W-:Y:S01]  /*4060*/  UMOV UR5, 0xffff ;  /* 0x0000ffff00057882 */ /* 0x000fe20000000000 */
[----:B------:R-:W-:Y:S02]  /*4070*/  UMOV UR6, 0x1 ;  /* 0x0000000100067882 */ /* 0x000fe40000000000 */
[----:B------:R-:W-:-:S04]  /*4080*/  USHF.R.U32.HI UR4, URZ, 0x5, UR4 ;  /* 0x00000005ff047899 */ /* 0x000fc80008011604 */
[----:B------:R-:W-:Y:S02]  /*4090*/  USHF.L.U32 UR5, UR5, UR4, URZ ;  /* 0x0000000405057299 */ /* 0x000fe400080006ff */
[----:B------:R-:W-:-:S04]  /*40a0*/  USHF.L.U32 UR4, UR6, UR4, URZ ;  /* 0x0000000406047299 */ /* 0x000fc800080006ff */
[----:B-1----:R-:W-:-:S04]  /*40b0*/  LOP3.LUT R0, R0, UR5, RZ, 0xc0, !PT ;  /* 0x0000000500007c12 */ /* 0x002fc8000f8ec0ff */
[----:B------:R-:W-:-:S13]  /*40c0*/  ISETP.NE.AND P0, PT, R0, UR5, PT ;  /* 0x0000000500007c0c */ /* 0x000fda000bf05270 */
[----:B------:R-:W-:Y:S05]  /*40d0*/  @P0 BRA `(.L_x_78) ;  /* 0x0000000000580947 */ /* 0x000fea0003800000 */
[----:B------:R-:W1:Y:S02]  /*40e0*/  LDS R0, [UR8+0x18] ;  /* 0x00001808ff007984 */ /* 0x000e640008000800 */
[----:B-1----:R-:W-:-:S04]  /*40f0*/  LOP3.LUT R0, R0, UR4, RZ, 0xc0, !PT ;  /* 0x0000000400007c12 */ /* 0x002fc8000f8ec0ff */
[----:B------:R-:W-:-:S13]  /*4100*/  ISETP.NE.AND P0, PT, R0, UR4, PT ;  /* 0x0000000400007c0c */ /* 0x000fda000bf05270 */
[----:B------:R-:W-:Y:S05]  /*4110*/  @P0 BRA `(.L_x_79) ;  /* 0x00000000003c0947 */ /* 0x000fea0003800000 */
[----:B------:R-:W1:Y:S01]  /*4120*/  S2R R2, SR_LANEID ;  /* 0x0000000000027919 */ /* 0x000e620000000000 */
[----:B------:R-:W-:-:S06]  /*4130*/  ULOP3.LUT UR5, URZ, UR5, URZ, 0x33, !UPT ;  /* 0x00000005ff057292 */ /* 0x000fcc000f8e33ff */
[----:B------:R-:W-:-:S04]  /*4140*/  IMAD.U32 R0, RZ, RZ, UR5 ;  /* 0x00000005ff007e24 */ /* 0x000fc8000f8e00ff */
[----:B------:R2:W4:Y:S02]  /*4150*/  REDUX UR7, R0 ;  /* 0x00000000000773c4 */ /* 0x0005240000000000 */
[----:B------:R1:W-:Y:S01]  /*4160*/  UTCATOMSWS.AND URZ, UR5 ;  /* 0x0000000500ff79e3 */ /* 0x0003e20008000000 */
[----:B--2---:R-:W-:Y:S01]  /*4170*/  LOP3.LUT R0, RZ, UR4, RZ, 0x33, !PT ;  /* 0x00000004ff007c12 */ /* 0x004fe2000f8e33ff */
[----:B------:R-:W-:Y:S02]  /*4180*/  VOTEU.ANY UR4, UPT, PT ;  /* 0x0000000000047886 */ /* 0x000fe400038e0100 */
[----:B------:R-:W-:Y:S02]  /*4190*/  UFLO.U32 UR4, UR4 ;  /* 0x00000004000472bd */ /* 0x000fe400080e0000 */
[----:B------:R-:W2:Y:S04]  /*41a0*/  REDUX UR6, R0 ;  /* 0x00000000000673c4 */ /* 0x000ea80000000000 */
[----:B-1----:R-:W-:-:S02]  /*41b0*/  ISETP.EQ.U32.AND P0, PT, R2, UR4, PT ;  /* 0x0000000402007c0c */ /* 0x002fc4000bf02070 */
[----:B----4-:R-:W-:-:S11]  /*41c0*/  MOV R2, UR7 ;  /* 0x0000000700027c02 */ /* 0x010fd60008000f00 */
[----:B------:R1:W-:Y:S01]  /*41d0*/  @P0 ATOMS.AND RZ, [UR8+0x14], R2 ;  /* 0x00001402ffff098c */ /* 0x0003e2000a800008 */
[----:B--2---:R-:W-:-:S05]  /*41e0*/  IMAD.U32 R0, RZ, RZ, UR6 ;  /* 0x00000006ff007e24 */ /* 0x004fca000f8e00ff */
[----:B------:R1:W-:Y:S01]  /*41f0*/  @P0 ATOMS.AND RZ, [UR8+0x18], R0 ;  /* 0x00001800ffff098c */ /* 0x0003e2000a800008 */
[----:B------:R-:W-:Y:S05]  /*4200*/  BRA `(.L_x_80) ;  /* 0x0000000000147947 */ /* 0x000fea0003800000 */
.L_x_79:
[----:B------:R-:W-:Y:S02]  /*4210*/  MOV R2, 0x4230 ;  /* 0x0000423000027802 */ /* 0x000fe40000000f00 */
[----:B---3-5:R-:W-:Y:S05]  /*4220*/  CALL.REL.NOINC `($__internal_0_$__cuda_sm10x_tcgen05_guardrail_trap_col_being_dealloced_not_returned_by_alloc) ;  /* 0x0000004800cc7944 */ /* 0x028fea0003c00000 */
[----:B------:R-:W-:Y:S05]  /*4230*/  BRA `(.L_x_80) ;  /* 0x0000000000087947 */ /* 0x000fea0003800000 */
.L_x_78:
[----:B------:R-:W-:Y:S02]  /*4240*/  MOV R2, 0x4260 ;  /* 0x0000426000027802 */ /* 0x000fe40000000f00 */
[----:B---3-5:R-:W-:Y:S05]  /*4250*/  CALL.REL.NOINC `($__internal_2_$__cuda_sm10x_tcgen05_guardrail_trap_unallocated_columns_being_dealloced) ;  /* 0x0000004800d87944 */ /* 0x028fea0003c00000 */
.L_x_80:
[----:B------:R-:W-:Y:S01]  /*4260*/  NOP ;  /* 0x0000000000007918 */ /* 0x000fe20000000000 */
[----:B------:R-:W-:Y:S05]  /*4270*/  EXIT ;  /* 0x000000000000794d */ /* 0x000fea0003800000 */
.L_x_62:
[----:B------:R-:W-:-:S09]  /*4280*/  UISETP.NE.OR UP0, UPT, UR21, 0x3, !UP3 ;  /* 0x000000031500788c */ /* 0x000fd2000df05670 */
[----:B------:R-:W-:Y:S05]  /*4290*/  BRA.U UP0, `(.L_x_81) ;  /* 0x00000011001c7547 */ /* 0x000fea000b800000 */
[----:B------:R-:W1:Y:S01]  /*42a0*/  LDCU.64 UR4, c[0x0][0x888] ;  /* 0x00011100ff0477ac */ /* 0x000e620008000a00 */
[----:B------:R-:W2:Y:S01]  /*42b0*/  S2UR UR10, SR_CgaCtaId ;  /* 0x00000000000a79c3 */ /* 0x000ea20000008800 */
[----:B------:R-:W-:Y:S02]  /*42c0*/  HFMA2 R9, -RZ, RZ, 0, 0 ;  /* 0x00000000ff097431 */ /* 0x000fe400000001ff */
[----:B------:R-:W-:Y:S01]  /*42d0*/  IMAD.MOV.U32 R11, RZ, RZ, 0x1 ;  /* 0x00000001ff0b7424 */ /* 0x000fe200078e00ff */
[----:B------:R-:W3:Y:S01]  /*42e0*/  LDCU UR38, c[0x0][0x370] ;  /* 0x00006e00ff2677ac */ /* 0x000ee20008000800 */
[----:B------:R-:W-:Y:S01]  /*42f0*/  IMAD.MOV.U32 R10, RZ, RZ, RZ ;  /* 0x000000ffff0a7224 */ /* 0x000fe200078e00ff */
[----:B------:R-:W-:Y:S01]  /*4300*/  MOV R3, 0x1000 ;  /* 0x0000100000037802 */ /* 0x000fe20000000f00 */
[----:B------:R-:W3:Y:S01]  /*4310*/  LDCU.128 UR32, c[0x0][0xb10] ;  /* 0x00016200ff2077ac */ /* 0x000ee20008000c00 */
[----:B------:R-:W4:Y:S01]  /*4320*/  LDC.64 R12, c[0x0][0x348] ;  /* 0x0000d200ff0c7b82 */ /* 0x000f220000000a00 */
[----:B------:R-:W2:Y:S01]  /*4330*/  LDCU UR37, c[0x0][0x374] ;  /* 0x00006e80ff2577ac */ /* 0x000ea20008000800 */
[----:B------:R-:W2:Y:S01]  /*4340*/  LDCU.64 UR30, c[0x0][0x890] ;  /* 0x00011200ff1e77ac */ /* 0x000ea20008000a00 */
[----:B------:R-:W2:Y:S01]  /*4350*/  LDCU UR15, c[0x0][0xb0c] ;  /* 0x00016180ff0f77ac */ /* 0x000ea20008000800 */
[----:B-1----:R-:W-:Y:S01]  /*4360*/  UISETP.NE.U32.AND UP0, UPT, UR4, URZ, UPT ;  /* 0x000000ff0400728c */ /* 0x002fe2000bf05070 */
[----:B------:R-:W1:Y:S01]  /*4370*/  LDCU UR46, c[0x0][0xb20] ;  /* 0x00016400ff2e77ac */ /* 0x000e620008000800 */
[----:B------:R-:W1:Y:S01]  /*4380*/  LDCU UR4, c[0x0][0xb30] ;  /* 0x00016600ff0477ac */ /* 0x000e620008000800 */
[----:B------:R-:W-:Y:S01]  /*4390*/  UMOV UR21, 0x400 ;  /* 0x0000040000157882 */ /* 0x000fe20000000000 */
[----:B---3--:R-:W-:-:S02]  /*43a0*/  UIMAD.WIDE.U32 UR6, UR38, UR32, URZ ;  /* 0x00000020260672a5 */ /* 0x008fc4000f8e00ff */
[----:B--2---:R-:W-:Y:S02]  /*43b0*/  UIMAD.WIDE.U32 UR8, UR37, UR35, URZ ;  /* 0x00000023250872a5 */ /* 0x004fe4000f8e00ff */
[----:B------:R-:W-:Y:S02]  /*43c0*/  ULEA UR21, UR10, UR21, 0x18 ;  /* 0x000000150a157291 */ /* 0x000fe4000f8ec0ff */
[----:B------:R-:W-:Y:S02]  /*43d0*/  UISETP.NE.U32.AND UP6, UPT, UR30, URZ, UPT ;  /* 0x000000ff1e00728c */ /* 0x000fe4000bfc5070 */
[----:B------:R-:W-:Y:S02]  /*43e0*/  UIADD3 UR40, UPT, UPT, UR21, 0xb0, URZ ;  /* 0x000000b015287890 */ /* 0x000fe4000fffe0ff */
[----:B------:R-:W-:Y:S02]  /*43f0*/  UIADD3 UR25, UPT, UPT, UR21, 0xa0, URZ ;  /* 0x000000a015197890 */ /* 0x000fe4000fffe0ff */
[----:B------:R-:W-:-:S02]  /*4400*/  UIADD3 UR17, UPT, UPT, UR21, 0xa8, URZ ;  /* 0x000000a815117890 */ /* 0x000fc4000fffe0ff */
[----:B------:R-:W-:Y:S02]  /*4410*/  UISETP.NE.AND.EX UP5, UPT, UR5, URZ, UPT, UP0 ;  /* 0x000000ff0500728c */ /* 0x000fe4000bfa5300 */
[----:B------:R-:W-:Y:S01]  /*4420*/  UISETP.NE.AND UP0, UPT, UR42, 0x1, UPT ;  /* 0x000000012a00788c */ /* 0x000fe2000bf05270 */
[----:B------:R-:W-:Y:S01]  /*4430*/  UMOV UR45, UR7 ;  /* 0x00000007002d7c82 */ /* 0x000fe20008000000 */
[----:B------:R-:W-:Y:S01]  /*4440*/  UMOV UR44, UR9 ;  /* 0x00000009002c7c82 */ /* 0x000fe20008000000 */
[----:B------:R-:W-:Y:S02]  /*4450*/  USEL UR39, URZ, 0x1, UP4 ;  /* 0x00000001ff277887 */ /* 0x000fe4000a000000 */
[----:B------:R-:W-:Y:S02]  /*4460*/  UISETP.NE.AND UP0, UPT, UR15, 0x1, UPT ;  /* 0x000000010f00788c */ /* 0x000fe4000bf05270 */
[----:B------:R-:W-:Y:S02]  /*4470*/  UPLOP3.LUT UP4, UPT, UPT, UPT, UPT, 0x40, 0x4 ;  /* 0x000000000004789c */ /* 0x000fe40003f8e870 */
[----:B------:R-:W-:Y:S01]  /*4480*/  UISETP.GE.AND UP1, UPT, UR42, 0x1, UPT ;  /* 0x000000012a00788c */ /* 0x000fe2000bf26270 */
[----:B------:R-:W2:Y:S01]  /*4490*/  LDCU.64 UR22, c[0x0][0xb28] ;  /* 0x00016500ff1677ac */ /* 0x000ea20008000a00 */
[----:B------:R-:W-:-:S02]  /*44a0*/  UISETP.NE.AND.EX UP6, UPT, UR31, URZ, UPT, UP6 ;  /* 0x000000ff1f00728c */ /* 0x000fc4000bfc5360 */
[----:B------:R-:W-:Y:S02]  /*44b0*/  UPRMT UR40, UR10, 0x654, UR40 ;  /* 0x000006540a287896 */ /* 0x000fe40008000028 */
[----:B------:R-:W-:Y:S02]  /*44c0*/  UPRMT UR43, UR10, 0x654, UR25 ;  /* 0x000006540a2b7896 */ /* 0x000fe40008000019 */
[----:B------:R-:W-:Y:S02]  /*44d0*/  UPRMT UR41, UR10, 0x654, UR17 ;  /* 0x000006540a297896 */ /* 0x000fe40008000011 */
[----:B------:R-:W-:Y:S02]  /*44e0*/  USHF.R.U32.HI UR45, URZ, UR33, UR45 ;  /* 0x00000021ff2d7299 */ /* 0x000fe4000801162d */
[----:B-1----:R-:W-:Y:S02]  /*44f0*/  USHF.R.U32.HI UR44, URZ, UR46, UR44 ;  /* 0x0000002eff2c7299 */ /* 0x002fe4000801162c */
[----:B------:R-:W-:-:S02]  /*4500*/  UISETP.NE.AND UP0, UPT, UR34, 0x1, UPT ;  /* 0x000000012200788c */ /* 0x000fc4000bf05270 */
[----:B----4-:R-:W-:-:S11]  /*4510*/  UISETP.NE.AND UP3, UPT, UR4, 0x1, UPT ;  /* 0x000000010400788c */ /* 0x010fd6000bf65270 */
.L_x_91:
[C---:B------:R-:W-:Y:S02]  /*4520*/  LEA R8, R10.reuse, UR21, 0x3 ;  /* 0x000000150a087c11 */ /* 0x040fe4000f8e18ff */
[----:B------:R-:W-:Y:S02]  /*4530*/  SHF.L.U32 R0, R9, 0x1f, RZ ;  /* 0x0000001f09007819 */ /* 0x000fe400000006ff */
[----:B------:R-:W-:Y:S02]  /*4540*/  LEA R4, R10, UR21, 0x4 ;  /* 0x000000150a047c11 */ /* 0x000fe4000f8e20ff */
[----:B-1----:R-:W1:Y:S02]  /*4550*/  SYNCS.PHASECHK.TRANS64.TRYWAIT P0, [R8+URZ+0xe0], R0 ;  /* 0x0000e000080075a7 */ /* 0x002e6400080011ff */
[----:B-1----:R-:W-:Y:S05]  /*4560*/  @!P0 BRA `(.L_x_82) ;  /* 0x0000004000f08947 */ /* 0x002fea0003800000 */
.L_x_175:
[----:B------:R-:W3:Y:S01]  /*4570*/  LDS.128 R4, [R4+0x170] ;  /* 0x0001700004047984 */ /* 0x000ee20000000c00 */
[----:B------:R-:W-:Y:S01]  /*4580*/  UISETP.GE.AND UP0, UPT, UR42, 0x1, UPT ;  /* 0x000000012a00788c */ /* 0x000fe2000bf06270 */
[----:B------:R-:W-:Y:S01]  /*4590*/  @!PT LDS RZ, [RZ] ;  /* 0x00000000fffff984 */ /* 0x000fe20000000800 */
[----:B------:R-:W-:Y:S01]  /*45a0*/  @!PT LDS RZ, [RZ] ;  /* 0x00000000fffff984 */ /* 0x000fe20000000800 */
[----:B------:R-:W-:Y:S01]  /*45b0*/  @!PT LDS RZ, [RZ] ;  /* 0x00000000fffff984 */ /* 0x000fe20000000800 */
[----:B------:R-:W-:Y:S01]  /*45c0*/  @!PT LDS RZ, [RZ] ;  /* 0x00000000fffff984 */ /* 0x000fe20000000800 */
[----:B------:R4:W-:Y:S06]  /*45d0*/  MEMBAR.ALL.CTA ;  /* 0x0000000000007992 */ /* 0x0009ec0000008000 */
[----:B----4-:R-:W4:Y:S01]  /*45e0*/  FENCE.VIEW.ASYNC.S ;  /* 0x00000000000073c6 */ /* 0x010f220000000000 */
[----:B---3--:R-:W-:Y:S11]  /*45f0*/  LOP3.LUT P0, RZ, R6, 0x1, RZ, 0xc0, !PT ;  /* 0x0000000106ff7812 */ /* 0x008ff6000780c0ff */
[----:B------:R-:W-:Y:S02]  /*4600*/  @!UPT UIADD3 URZ, UPT, UPT, URZ, URZ, URZ ;  /* 0x000000fffffff290 */ /* 0x000fe4000fffe0ff */
[----:B----4-:R-:W-:Y:S01]  /*4610*/  VOTEU.ANY UP1, P0 ;  /* 0x0000000000ff7886 */ /* 0x010fe20000020100 */
[----:B------:R-:W-:Y:S11]  /*4620*/  PLOP3.LUT P0, PT, PT, PT, UP1, 0x80, 0x8 ;  /* 0x000000000008781c */ /* 0x000ff60003f0f018 */
[----:B------:R-:W-:Y:S02]  /*4630*/  @!UPT UIADD3 URZ, UPT, UPT, URZ, URZ, URZ ;  /* 0x000000fffffff290 */ /* 0x000fe4000fffe0ff */
[----:B-1----:R-:W-:Y:S02]  /*4640*/  @P0 SHF.R.U32.HI R0, RZ, 0x10, R5 ;  /* 0x00000010ff000819 */ /* 0x002fe40000011605 */
[----:B------:R-:W-:Y:S02]  /*4650*/  @P0 MOV R2, R4 ;  /* 0x0000000400020202 */ /* 0x000fe40000000f00 */
[----:B------:R-:W-:Y:S01]  /*4660*/  @P0 R2UR UR4, R0 ;  /* 0x00000000000402ca */ /* 0x000fe200000e0000 */
[----:B------:R-:W-:Y:S01]  /*4670*/  VIADD R0, R8, 0xf0 ;  /* 0x000000f008007836 */ /* 0x000fe20000000000 */
[----:B------:R-:W-:Y:S02]  /*4680*/  @P0 LOP3.LUT R4, R5, 0xffff, RZ, 0xc0, !PT ;  /* 0x0000ffff05040812 */ /* 0x000fe400078ec0ff */
[----:B------:R-:W-:Y:S02]  /*4690*/  @P0 R2UR UR6, R2 ;  /* 0x00000000020602ca */ /* 0x000fe400000e0000 */
[----:B------:R-:W-:Y:S02]  /*46a0*/  PRMT R0, RZ, 0x654, R0 ;  /* 0x00000654ff007816 */ /* 0x000fe40000000000 */
[----:B------:R-:W-:Y:S02]  /*46b0*/  @P0 R2UR UR5, R4 ;  /* 0x00000000040502ca */ /* 0x000fe400000e0000 */
[----:B------:R1:W-:Y:S03]  /*46c0*/  SYNCS.ARRIVE.TRANS64.RED.A1T0 RZ, [R0+URZ], RZ ;  /* 0x000000ff00ff79a7 */ /* 0x0003e600081004ff */
[----:B------:R-:W-:Y:S04]  /*46d0*/  @UP1 UMOV UR29, UR4 ;  /* 0x00000004001d1c82 */ /* 0x000fe80008000000 */
[----:B------:R-:W-:Y:S04]  /*46e0*/  @UP1 UMOV UR14, UR6 ;  /* 0x00000006000e1c82 */ /* 0x000fe80008000000 */
[----:B------:R-:W-:Y:S01]  /*46f0*/  @UP1 UMOV UR13, UR5 ;  /* 0x00000005000d1c82 */ /* 0x000fe20008000000 */
[----:B------:R-:W-:Y:S05]  /*4700*/  BRA.U !UP0, `(.L_x_83) ;  /* 0x0000000108c07547 */ /* 0x000fea000b800000 */
[----:B------:R-:W-:Y:S02]  /*4710*/  UIMAD.WIDE.U32 UR8, UR13, UR35, URZ ;  /* 0x000000230d0872a5 */ /* 0x000fe4000f8e00ff */
[----:B------:R-:W-:Y:S02]  /*4720*/  UP2UR UR12, UPR, URZ, 0x4 ;  /* 0x00000004ff0c7883 */ /* 0x000fe40008000000 */
[----:B------:R-:W-:Y:S02]  /*4730*/  UISETP.NE.AND UP2, UPT, UR34, 0x1, UPT ;  /* 0x000000012200788c */ /* 0x000fe4000bf45270 */
[----:B------:R-:W-:Y:S02]  /*4740*/  UIMAD.WIDE.U32 UR10, UR14, UR32, URZ ;  /* 0x000000200e0a72a5 */ /* 0x000fe4000f8e00ff */
[----:B------:R-:W-:Y:S02]  /*4750*/  USEL UR4, UR37, UR44, !UP2 ;  /* 0x0000002c25047287 */ /* 0x000fe4000d000000 */
[----:B------:R-:W-:Y:S02]  /*4760*/  UISETP.NE.AND UP0, UPT, UR15, 0x1, UPT ;  /* 0x000000010f00788c */ /* 0x000fe4000bf05270 */
[----:B------:R-:W-:Y:S02]  /*4770*/  UP2UR UR16, UPR, URZ, 0x2 ;  /* 0x00000002ff107883 */ /* 0x000fe40008000000 */
[----:B------:R-:W-:Y:S02]  /*4780*/  UISETP.NE.AND UP1, UPT, UR42, 0x1, UPT ;  /* 0x000000012a00788c */ /* 0x000fe4000bf25270 */
[----:B--2---:R-:W-:Y:S02]  /*4790*/  UIMAD.WIDE.U32 UR18, UR4, UR22, URZ ;  /* 0x00000016041272a5 */ /* 0x004fe4000f8e00ff */
[----:B------:R-:W-:Y:S01]  /*47a0*/  USEL UR7, UR38, UR45, !UP0 ;  /* 0x0000002d26077287 */ /* 0x000fe2000c000000 */
[----:B------:R-:W-:Y:S02]  /*47b0*/  UMOV UR5, UR9 ;  /* 0x0000000900057c82 */ /* 0x000fe40008000000 */
[----:B------:R-:W-:Y:S02]  /*47c0*/  USHF.R.U32.HI UR6, URZ, UR46, UR5 ;  /* 0x0000002eff067299 */ /* 0x000fe40008011605 */
[----:B------:R-:W-:Y:S02]  /*47d0*/  UIMAD.WIDE.U32 UR26, UR7, UR22, URZ ;  /* 0x00000016071a72a5 */ /* 0x000fe4000f8e00ff */
[----:B------:R-:W-:Y:S02]  /*47e0*/  USEL UR6, UR13, UR6, !UP2 ;  /* 0x000000060d067287 */ /* 0x000fe4000d000000 */
[----:B------:R-:W-:Y:S01]  /*47f0*/  UISETP.NE.AND UP2, UPT, UR12, URZ, UPT ;  /* 0x000000ff0c00728c */ /* 0x000fe2000bf45270 */
[----:B------:R-:W-:Y:S01]  /*4800*/  UMOV UR5, UR11 ;  /* 0x0000000b00057c82 */ /* 0x000fe20008000000 */
[----:B------:R-:W-:Y:S02]  /*4810*/  UIMAD.WIDE.U32 UR10, UR6, UR22, URZ ;  /* 0x00000016060a72a5 */ /* 0x000fe4000f8e00ff */
[----:B------:R-:W-:Y:S03]  /*4820*/  USHF.R.U32.HI UR8, URZ, UR33, UR5 ;  /* 0x00000021ff087299 */ /* 0x000fe60008011605 */
[----:B------:R-:W-:Y:S02]  /*4830*/  UMOV UR5, UR19 ;  /* 0x0000001300057c82 */ /* 0x000fe40008000000 */
[----:B------:R-:W-:Y:S03]  /*4840*/  @UP1 USHF.R.U32.HI UR4, URZ, UR23, UR5 ;  /* 0x00000017ff041299 */ /* 0x000fe60008011605 */
[----:B------:R-:W-:Y:S01]  /*4850*/  UMOV UR5, UR27 ;  /* 0x0000001b00057c82 */ /* 0x000fe20008000000 */
[----:B------:R-:W-:Y:S02]  /*4860*/  UIMAD UR4, UR42, UR4, URZ ;  /* 0x000000042a0472a4 */ /* 0x000fe4000f8e02ff */
[----:B------:R-:W-:Y:S02]  /*4870*/  @UP1 USHF.R.U32.HI UR7, URZ, UR23, UR5 ;  /* 0x00000017ff071299 */ /* 0x000fe40008011605 */
[----:B------:R-:W-:Y:S02]  /*4880*/  USEL UR5, UR14, UR8, !UP0 ;  /* 0x000000080e057287 */ /* 0x000fe4000c000000 */
[----:B------:R-:W-:Y:S02]  /*4890*/  UIMAD UR8, UR42, UR7, URZ ;  /* 0x000000072a0872a4 */ /* 0x000fe4000f8e02ff */
[----:B------:R-:W-:Y:S03]  /*48a0*/  UISETP.GE.AND UP0, UPT, UR6, UR4, UPT ;  /* 0x000000040600728c */ /* 0x000fe6000bf06270 */
[----:B------:R-:W-:Y:S01]  /*48b0*/  UMOV UR4, UR11 ;  /* 0x0000000b00047c82 */ /* 0x000fe20008000000 */
[----:B------:R-:W-:Y:S02]  /*48c0*/  UISETP.GE.OR UP0, UPT, UR5, UR8, UP0 ;  /* 0x000000080500728c */ /* 0x000fe40008706670 */
[----:B------:R-:W-:Y:S02]  /*48d0*/  USHF.R.U32.HI UR4, URZ, UR23, UR4 ;  /* 0x00000017ff047299 */ /* 0x000fe40008011604 */
[----:B------:R-:W-:Y:S02]  /*48e0*/  UIMAD.WIDE.U32 UR8, UR5, UR22, URZ ;  /* 0x00000016050872a5 */ /* 0x000fe4000f8e00ff */
[----:B------:R-:W-:Y:S04]  /*48f0*/  USEL UR10, UR6, UR4, !UP1 ;  /* 0x00000004060a7287 */ /* 0x000fe8000c800000 */
[----:B------:R-:W-:Y:S01]  /*4900*/  UIADD3 UR11, UPT, UPT, -UR10, URZ, URZ ;  /* 0x000000ff0a0b7290 */ /* 0x000fe2000fffe1ff */
[----:B------:R-:W-:Y:S02]  /*4910*/  @!UP0 UMOV UR4, UR9 ;  /* 0x0000000900048c82 */ /* 0x000fe40008000000 */
[----:B------:R-:W-:Y:S02]  /*4920*/  @!UP0 USHF.R.U32.HI UR4, URZ, UR23, UR4 ;  /* 0x00000017ff048299 */ /* 0x000fe40008011604 */
[----:B------:R-:W-:Y:S02]  /*4930*/  UIMAD UR8, UR42, UR11, UR6 ;  /* 0x0000000b2a0872a4 */ /* 0x000fe4000f8e0206 */
[----:B------:R-:W-:Y:S02]  /*4940*/  @!UP0 USEL UR4, UR5, UR4, !UP1 ;  /* 0x0000000405048287 */ /* 0x000fe4000c800000 */
[----:B------:R-:W-:Y:S02]  /*4950*/  UISETP.NE.AND UP1, UPT, UR16, URZ, UPT ;  /* 0x000000ff1000728c */ /* 0x000fe4000bf25270 */
[----:B------:R-:W-:Y:S02]  /*4960*/  @!UP0 UIMAD UR8, UR7, UR8, UR4 ;  /* 0x00000008070882a4 */ /* 0x000fe4000f8e0204 */
[----:B------:R-:W-:Y:S02]  /*4970*/  @!UP0 UIADD3 UR9, UPT, UPT, UR10, -UR4, URZ ;  /* 0x800000040a098290 */ /* 0x000fe4000fffe0ff */
[----:B------:R-:W-:Y:S02]  /*4980*/  UIADD3 UR4, UPT, UPT, -UR5, URZ, URZ ;  /* 0x000000ff05047290 */ /* 0x000fe4000fffe1ff */
[----:B------:R-:W-:Y:S02]  /*4990*/  UIADD3 UR7, UPT, UPT, -UR6, URZ, URZ ;  /* 0x000000ff06077290 */ /* 0x000fe4000fffe1ff */
[----:B------:R-:W-:Y:S02]  /*49a0*/  @!UP0 UIMAD UR6, UR9, UR42, UR5 ;  /* 0x0000002a090682a4 */ /* 0x000fe4000f8e0205 */
[----:B------:R-:W-:Y:S02]  /*49b0*/  UIMAD UR14, UR15, UR4, UR14 ;  /* 0x000000040f0e72a4 */ /* 0x000fe4000f8e020e */
[----:B------:R-:W-:Y:S01]  /*49c0*/  UIMAD UR13, UR34, UR7, UR13 ;  /* 0x00000007220d72a4 */ /* 0x000fe2000f8e020d */
[----:B------:R-:W-:Y:S02]  /*49d0*/  @!UP0 UMOV UR5, UR8 ;  /* 0x0000000800058c82 */ /* 0x000fe40008000000 */
[----:B------:R-:W-:Y:S02]  /*49e0*/  UIMAD UR14, UR5, UR15, UR14 ;  /* 0x0000000f050e72a4 */ /* 0x000fe4000f8e020e */
[----:B------:R-:W-:Y:S11]  /*49f0*/  UIMAD UR13, UR6, UR34, UR13 ;  /* 0x00000022060d72a4 */ /* 0x000ff6000f8e020d */
[----:B------:R-:W-:Y:S01]  /*4a00*/  @!UPT UIADD3 URZ, UPT, UPT, URZ, URZ, URZ ;  /* 0x000000fffffff290 */ /* 0x000fe2000fffe0ff */
.L_x_83:
[----:B------:R-:W3:Y:S01]  /*4a10*/  @!UP3 LDCU.128 UR8, c[0x0][0xb10] ;  /* 0x00016200ff08b7ac */ /* 0x000ee20008000c00 */
[----:B------:R-:W-:Y:S02]  /*4a20*/  ISETP.NE.U32.AND P0, PT, RZ, UR30, PT ;  /* 0x0000001eff007c0c */ /* 0x000fe4000bf05070 */
[----:B------:R-:W-:Y:S02]  /*4a30*/  SHF.L.U32 R4, R11, 0x1f, RZ ;  /* 0x0000001f0b047819 */ /* 0x000fe400000006ff */
[----:B------:R-:W-:Y:S01]  /*4a40*/  ISETP.NE.AND.EX P0, PT, RZ, UR31, PT, P0 ;  /* 0x0000001fff007c0c */ /* 0x000fe2000bf05300 */
[----:B------:R-:W4:Y:S01]  /*4a50*/  @!UP3 LDCU UR5, c[0x0][0xb0c] ;  /* 0x00016180ff05b7ac */ /* 0x000f220008000800 */
[----:B------:R-:W-:Y:S02]  /*4a60*/  USHF.L.U32 UR27, UR20, 0x6, URZ ;  /* 0x00000006141b7899 */ /* 0x000fe400080006ff */
[----:B------:R-:W-:Y:S02]  /*4a70*/  UIMAD UR26, UR24, 0x60, URZ ;  /* 0x00000060181a78a4 */ /* 0x000fe4000f8e02ff */
[----:B---3--:R-:W-:Y:S07]  /*4a80*/  UIMAD.WIDE.U32 UR6, UR14, UR8, URZ ;  /* 0x000000080e0672a5 */ /* 0x008fee000f8e00ff */
[----:B------:R-:W-:Y:S01]  /*4a90*/  @!UP3 UMOV UR4, UR7 ;  /* 0x000000070004bc82 */ /* 0x000fe20008000000 */
[----:B----4-:R-:W-:Y:S02]  /*4aa0*/  @!UP3 UISETP.NE.AND UP0, UPT, UR5, 0x1, UPT ;  /* 0x000000010500b88c */ /* 0x010fe4000bf05270 */
[----:B------:R-:W-:Y:S02]  /*4ab0*/  @!UP3 USHF.R.U32.HI UR4, URZ, UR9, UR4 ;  /* 0x00000009ff04b299 */ /* 0x000fe40008011604 */
[----:B------:R-:W-:Y:S02]  /*4ac0*/  UIMAD.WIDE.U32 UR6, UR13, UR11, URZ ;  /* 0x0000000b0d0672a5 */ /* 0x000fe4000f8e00ff */
[----:B------:R-:W-:Y:S02]  /*4ad0*/  @!UP3 USEL UR8, UR14, UR4, !UP0 ;  /* 0x000000040e08b287 */ /* 0x000fe4000c000000 */
[----:B------:R-:W-:Y:S03]  /*4ae0*/  @!UP3 UISETP.NE.AND UP0, UPT, UR10, 0x1, UPT ;  /* 0x000000010a00b88c */ /* 0x000fe6000bf05270 */
[----:B------:R-:W-:Y:S02]  /*4af0*/  @!UP3 UMOV UR6, UR7 ;  /* 0x000000070006bc82 */ /* 0x000fe40008000000 */
[----:B------:R-:W3:Y:S02]  /*4b00*/  @!UP3 LDCU UR4, c[0x0][0xb20] ;  /* 0x00016400ff04b7ac */ /* 0x000ee40008000800 */
[----:B---3--:R-:W-:Y:S04]  /*4b10*/  @!UP3 USHF.R.U32.HI UR6, URZ, UR4, UR6 ;  /* 0x00000004ff06b299 */ /* 0x008fe80008011606 */
[----:B------:R-:W-:Y:S04]  /*4b20*/  @!UP3 USEL UR6, UR13, UR6, !UP0 ;  /* 0x000000060d06b287 */ /* 0x000fe8000c000000 */
[----:B------:R-:W-:Y:S02]  /*4b30*/  @!UP3 UIADD3 UR4, UPT, UPT, -UR8, UR6, URZ ;  /* 0x000000060804b290 */ /* 0x000fe4000fffe1ff */
[----:B------:R-:W-:Y:S02]  /*4b40*/  @!UP3 UIADD3 UR6, UPT, UPT, UR8, -UR6, URZ ;  /* 0x800000060806b290 */ /* 0x000fe4000fffe0ff */
[----:B------:R-:W-:Y:S02]  /*4b50*/  @!UP3 UIMAD UR14, UR4, UR5, UR14 ;  /* 0x00000005040eb2a4 */ /* 0x000fe4000f8e020e */
[----:B------:R-:W-:Y:S01]  /*4b60*/  @!UP3 UIMAD UR13, UR6, UR10, UR13 ;  /* 0x0000000a060db2a4 */ /* 0x000fe2000f8e020d */
[----:B------:R-:W-:Y:S11]  /*4b70*/  BRA.U UP4, `(.L_x_84) ;  /* 0x0000000104107547 */ /* 0x000ff6000b800000 */
[----:B------:R-:W-:Y:S04]  /*4b80*/  MOV R2, UR39 ;  /* 0x0000002700027c02 */ /* 0x000fe80008000f00 */
[----:B------:R-:W-:Y:S04]  /*4b90*/  SHF.L.U32 R2, R2, 0x1f, RZ ;  /* 0x0000001f02027819 */ /* 0x000fe800000006ff */
[----:B------:R-:W3:Y:S02]  /*4ba0*/  SYNCS.PHASECHK.TRANS64.TRYWAIT P1, [UR21+0xd8], R2 ;  /* 0x0000d802ff0075a7 */ /* 0x000ee40008021115 */
[----:B---3--:R-:W-:Y:S05]  /*4bb0*/  @!P1 BRA `(.L_x_85) ;  /* 0x0000003c00709947 */ /* 0x008fea0003800000 */
.L_x_84:
[----:B------:R-:W-:Y:S05]  /*4bc0*/  BRA.U !UP6, `(.L_x_86) ;  /* 0x000000010e387547 */ /* 0x000fea000b800000 */
[----:B------:R-:W-:Y:S01]  /*4bd0*/  UPLOP3.LUT UP2, UPT, UPT, UPT, UP5, 0x80, 0x8 ;  /* 0x000000000008789c */ /* 0x000fe20003f4f050 */
[----:B-1----:R-:W-:Y:S01]  /*4be0*/  HFMA2 R0, -RZ, RZ, 0, 5.9604644775390625e-08 ;  /* 0x00000001ff007431 */ /* 0x002fe200000001ff */
[----:B------:R-:W1:Y:S01]  /*4bf0*/  LDCU.64 UR8, c[0x0][0x358] ;  /* 0x00006b00ff0877ac */ /* 0x000e620008000a00 */
[----:B------:R-:W-:Y:S03]  /*4c00*/  IMAD.MOV.U32 R45, RZ, RZ, 0x1 ;  /* 0x00000001ff2d7424 */ /* 0x000fe600078e00ff */
[----:B------:R-:W-:Y:S05]  /*4c10*/  PLOP3.LUT P1, PT, PT, PT, UP2, 0x80, 0x8 ;  /* 0x000000000008781c */ /* 0x000fea0003f2f028 */
[----:B------:R-:W3:Y:S01]  /*4c20*/  @UP2 LDCU.64 UR4, c[0x0][0x888] ;  /* 0x00011100ff0427ac */ /* 0x000ee20008000a00 */
[----:B------:R-:W-:Y:S07]  /*4c30*/  @UP2 UIMAD UR6, UR36, UR30, URZ ;  /* 0x0000001e240622a4 */ /* 0x000fee000f8e02ff */
[----:B------:R-:W-:Y:S01]  /*4c40*/  @!P1 PRMT R45, R0, 0x7610, R45 ;  /* 0x00007610002d9816 */ /* 0x000fe2000000002d */
[----:B---3--:R-:W-:Y:S06]  /*4c50*/  @UP2 UIMAD.WIDE UR4, UR6, 0x4, UR4 ;  /* 0x00000004060428a5 */ /* 0x008fec000f8e0204 */
[----:B------:R-:W-:Y:S01]  /*4c60*/  IMAD.U32 R6, RZ, RZ, UR4 ;  /* 0x00000004ff067e24 */ /* 0x000fe2000f8e00ff */
[----:B------:R-:W-:Y:S04]  /*4c70*/  MOV R7, UR5 ;  /* 0x0000000500077c02 */ /* 0x000fe80008000f00 */
[----:B------:R-:W3:Y:S01]  /*4c80*/  @!UP2 LDCU UR4, c[0x0][0x880] ;  /* 0x00011000ff04a7ac */ /* 0x000ee20008000800 */
[----:B-1---5:R4:W5:Y:S02]  /*4c90*/  @P1 LDG.E R25, desc[UR8][R6.64] ;  /* 0x0000000806191981 */ /* 0x022964000c1e1900 */
[----:B---34-:R-:W-:Y:S07]  /*4ca0*/  @!P1 IMAD.U32 R25, RZ, RZ, UR4 ;  /* 0x00000004ff199e24 */ /* 0x018fee000f8e00ff */
.L_x_86:
[----:B-----5:R-:W-:Y:S01]  /*4cb0*/  @!P0 FSETP.EQ.AND P2, PT, R25, RZ, PT ;  /* 0x000000ff1900820b */ /* 0x020fe20003f42000 */
[----:B------:R-:W-:Y:S01]  /*4cc0*/  @!UPT UIADD3 URZ, UPT, UPT, URZ, URZ, URZ ;  /* 0x000000fffffff290 */ /* 0x000fe2000fffe0ff */
[----:B------:R-:W-:Y:S11]  /*4cd0*/  @!P0 BRA `(.L_x_87) ;  /* 0x0000000000148947 */ /* 0x000ff60003800000 */
[----:B------:R-:W-:Y:S02]  /*4ce0*/  LOP3.LUT P0, RZ, R45, 0xff, RZ, 0xc0, !PT ;  /* 0x000000ff2dff7812 */ /* 0x000fe4000780c0ff */
[----:B------:R-:W-:Y:S04]  /*4cf0*/  PLOP3.LUT P2, PT, PT, PT, UP2, 0x80, 0x8 ;  /* 0x000000000008781c */ /* 0x000fe80003f4f028 */
[----:B------:R-:W-:Y:S07]  /*4d00*/  PLOP3.LUT P2, PT, P2, PT, PT, 0x8, 0x80 ;  /* 0x000000000080781c */ /* 0x000fee000174e170 */
[----:B------:R-:W-:Y:S11]  /*4d10*/  @P0 FSETP.EQ.AND P2, PT, R25, RZ, PT ;  /* 0x000000ff1900020b */ /* 0x000ff60003f42000 */
[----:B------:R-:W-:Y:S02]  /*4d20*/  @!UPT UIADD3 URZ, UPT, UPT, URZ, URZ, URZ ;  /* 0x000000fffffff290 */ /* 0x000fe4000fffe0ff */
.L_x_87:
[----:B------:R-:W3:Y:S01]  /*4d30*/  SYNCS.PHASECHK.TRANS64.TRYWAIT P0, [UR21+0xb8], R4 ;  /* 0x0000b804ff0075a7 */ /* 0x000ee20008001115 */
[----:B------:R-:W-:Y:S04]  /*4d40*/  ELECT P1, URZ, PT ;  /* 0x0000000000ff782f */ /* 0x000fe80003820000 */
[----:B------:R-:W-:Y:S01]  /*4d50*/  PLOP3.LUT P1, PT, P2, P1, PT, 0xf2, 0x2f ;  /* 0x00000000002f781c */ /* 0x000fe20001723e72 */
[----:B------:R-:W-:Y:S01]  /*4d60*/  @!UPT UIADD3 URZ, UPT, UPT, URZ, URZ, URZ ;  /* 0x000000fffffff290 */ /* 0x000fe2000fffe0ff */
[----:B---3--:R-:W-:Y:S11]  /*4d70*/  @!P0 BRA `(.L_x_88) ;  /* 0x0000003c00188947 */ /* 0x008ff60003800000 */
.L_x_178:
[----:B-1----:R-:W-:Y:S01]  /*4d80*/  @!P1 IADD3 R2, P0, PT, R12, 0x580, RZ ;  /* 0x000005800c029810 */ /* 0x002fe20007f1e0ff */
[----:B------:R-:W-:Y:S01]  /*4d90*/  VOTEU.ALL UP0, P1 ;  /* 0x0000000000ff7886 */ /* 0x000fe20000800000 */
[----:B------:R-:W-:Y:S01]  /*4da0*/  UMOV UR6, 0x0 ;  /* 0x0000000000067882 */ /* 0x000fe20000000000 */
[----:B------:R-:W-:Y:S01]  /*4db0*/  UMOV UR7, 0x10000000 ;  /* 0x1000000000077882 */ /* 0x000fe20000000000 */
[----:B------:R-:W-:Y:S01]  /*4dc0*/  @!P1 R2UR UR5, R2 ;  /* 0x00000000020592ca */ /* 0x000fe200000e0000 */
[----:B------:R-:W-:Y:S01]  /*4dd0*/  @!P1 IMAD.X R0, RZ, RZ, R13, P0 ;  /* 0x000000ffff009224 */ /* 0x000fe200000e060d */
[----:B------:R-:W-:Y:S01]  /*4de0*/  @!UP0 UIADD3 UR24, UPT, UPT, UR21, 0x200, URZ ;  /* 0x0000020015188890 */ /* 0x000fe2000fffe0ff */
[----:B------:R-:W-:Y:S01]  /*4df0*/  VOTEU.ALL UP0, P1 ;  /* 0x0000000000ff7886 */ /* 0x000fe20000800000 */
[----:B------:R-:W-:Y:S02]  /*4e00*/  UMOV UR28, UR36 ;  /* 0x00000024001c7c82 */ /* 0x000fe40008000000 */
[----:B------:R-:W-:Y:S01]  /*4e10*/  @!P1 R2UR UR4, R0 ;  /* 0x00000000000492ca */ /* 0x000fe200000e0000 */
[----:B------:R-:W-:Y:S06]  /*4e20*/  @!P1 IMAD.MOV.U32 R0, RZ, RZ, 0x1000 ;  /* 0x00001000ff009424 */ /* 0x000fec00078e00ff */
[----:B------:R-:W-:Y:S06]  /*4e30*/  IMAD.U32 R6, RZ, RZ, UR5 ;  /* 0x00000005ff067e24 */ /* 0x000fec000f8e00ff */
[----:B------:R-:W-:Y:S01]  /*4e40*/  IMAD.U32 R7, RZ, RZ, UR4 ;  /* 0x00000004ff077e24 */ /* 0x000fe2000f8e00ff */
[----:B------:R-:W-:Y:S04]  /*4e50*/  @!P1 R2UR UR4, R6 ;  /* 0x00000000060492ca */ /* 0x000fe800000e0000 */
[----:B------:R-:W-:Y:S11]  /*4e60*/  @!P1 R2UR UR5, R7 ;  /* 0x00000000070592ca */ /* 0x000ff600000e0000 */
[----:B------:R-:W-:Y:S02]  /*4e70*/  @!UPT UIADD3 URZ, UPT, UPT, URZ, URZ, URZ ;  /* 0x000000fffffff290 */ /* 0x000fe4000fffe0ff */
[----:B------:R1:W-:Y:S01]  /*4e80*/  @!UP0 UTMALDG.3D [UR24], [UR4], desc[UR6] ;  /* 0x00000618040085b4 */ /* 0x0003e20008011000 */
[----:B------:R1:W-:Y:S01]  /*4e90*/  @!P1 SYNCS.ARRIVE.TRANS64.RED.A0TR RZ, [UR21+0xa0], R0 ;  /* 0x0000a000ffff99a7 */ /* 0x0003e20008300415 */
[----:B------:R-:W-:Y:S01]  /*4ea0*/  SYNCS.ARRIVE.TRANS64.RED.A1T0 RZ, [UR43], RZ ;  /* 0x000000ffffff79a7 */ /* 0x000fe2000810042b */
[----:B------:R-:W3:Y:S02]  /*4eb0*/  SYNCS.PHASECHK.TRANS64.TRYWAIT P0, [UR21+0xc0], R4 ;  /* 0x0000c004ff0075a7 */ /* 0x000ee40008001115 */
[----:B-1-3--:R-:W-:Y:S05]  /*4ec0*/  @!P0 BRA `(.L_x_89) ;  /* 0x0000003800dc8947 */ /* 0x00afea0003800000 */
.L_x_180:
[----:B------:R-:W-:Y:S01]  /*4ed0*/  @!P1 IADD3 R2, P0, PT, R12, 0x580, RZ ;  /* 0x000005800c029810 */ /* 0x000fe20007f1e0ff */
[----:B------:R-:W-:Y:S01]  /*4ee0*/  VOTEU.ALL UP0, P1 ;  /* 0x0000000000ff7886 */ /* 0x000fe20000800000 */
[----:B------:R-:W-:Y:S01]  /*4ef0*/  UMOV UR6, 0x0 ;  /* 0x0000000000067882 */ /* 0x000fe20000000000 */
[----:B------:R-:W-:Y:S01]  /*4f00*/  UMOV UR7, 0x10000000 ;  /* 0x1000000000077882 */ /* 0x000fe20000000000 */
[----:B------:R-:W-:Y:S01]  /*4f10*/  @!P1 R2UR UR5, R2 ;  /* 0x00000000020592ca */ /* 0x000fe200000e0000 */
[----:B-1----:R-:W-:Y:S01]  /*4f20*/  @!P1 IMAD.X R0, RZ, RZ, R13, P0 ;  /* 0x000000ffff009224 */ /* 0x002fe200000e060d */
[----:B------:R-:W-:Y:S01]  /*4f30*/  @!UP0 UIADD3 UR18, UPT, UPT, UR26, 0x20, URZ ;  /* 0x000000201a128890 */ /* 0x000fe2000fffe0ff */
[----:B------:R-:W-:Y:S01]  /*4f40*/  VIADD R10, R10, 0x1 ;  /* 0x000000010a0a7836 */ /* 0x000fe20000000000 */
[----:B------:R-:W-:Y:S02]  /*4f50*/  @!UP0 UIADD3 UR16, UPT, UPT, UR21, 0x1200, URZ ;  /* 0x0000120015108890 */ /* 0x000fe4000fffe0ff */
[----:B------:R-:W-:Y:S01]  /*4f60*/  @!P1 R2UR UR4, R0 ;  /* 0x00000000000492ca */ /* 0x000fe200000e0000 */
[----:B------:R-:W-:Y:S01]  /*4f70*/  VOTEU.ALL UP0, P1 ;  /* 0x0000000000ff7886 */ /* 0x000fe20000800000 */
[----:B------:R-:W-:Y:S01]  /*4f80*/  @!P1 IMAD.MOV.U32 R0, RZ, RZ, 0x1000 ;  /* 0x00001000ff009424 */ /* 0x000fe200078e00ff */
[----:B------:R-:W-:Y:S01]  /*4f90*/  UMOV UR19, UR27 ;  /* 0x0000001b00137c82 */ /* 0x000fe20008000000 */
[----:B------:R-:W-:Y:S03]  /*4fa0*/  UMOV UR20, UR36 ;  /* 0x0000002400147c82 */ /* 0x000fe60008000000 */
        /* <DEDUP_REMOVED lines=10> */
.L_x_182:
[----:B------:R-:W-:Y:S01]  /*5050*/  @!P1 IADD3 R2, P0, PT, R12, 0x580, RZ ;  /* 0x000005800c029810 */ /* 0x000fe20007f1e0ff */
[----:B------:R-:W-:Y:S01]  /*5060*/  VOTEU.ALL UP0, P1 ;  /* 0x0000000000ff7886 */ /* 0x000fe20000800000 */
[----:B------:R-:W-:Y:S01]  /*5070*/  UMOV UR6, 0x0 ;  /* 0x0000000000067882 */ /* 0x000fe20000000000 */
[----:B------:R-:W-:Y:S01]  /*5080*/  UMOV UR7, 0x10000000 ;  /* 0x1000000000077882 */ /* 0x000fe20000000000 */
[----:B------:R-:W-:Y:S01]  /*5090*/  @!P1 R2UR UR5, R2 ;  /* 0x00000000020592ca */ /* 0x000fe200000e0000 */
[----:B-1----:R-:W-:Y:S01]  /*50a0*/  @!P1 IMAD.X R0, RZ, RZ, R13, P0 ;  /* 0x000000ffff009224 */ /* 0x002fe200000e060d */
[----:B------:R-:W-:Y:S01]  /*50b0*/  @!UP0 UIADD3 UR10, UPT, UPT, UR26, 0x40, URZ ;  /* 0x000000401a0a8890 */ /* 0x000fe2000fffe0ff */
[----:B------:R-:W-:Y:S01]  /*50c0*/  R2UR UR16, R47 ;  /* 0x000000002f1072ca */ /* 0x000fe200000e0000 */
[----:B------:R-:W-:Y:S01]  /*50d0*/  @!UP0 UIADD3 UR8, UPT, UPT, UR21, 0x2200, URZ ;  /* 0x0000220015088890 */ /* 0x000fe2000fffe0ff */
[----:B------:R-:W-:Y:S01]  /*50e0*/  ISETP.NE.AND P0, PT, R10, 0x2, PT ;  /* 0x000000020a00780c */ /* 0x000fe20003f05270 */
[----:B------:R-:W-:Y:S01]  /*50f0*/  @!UP0 UIADD3 UR9, UPT, UPT, UR21, 0xb0, URZ ;  /* 0x000000b015098890 */ /* 0x000fe2000fffe0ff */
[----:B------:R-:W-:Y:S01]  /*5100*/  @!P1 R2UR UR4, R0 ;  /* 0x00000000000492ca */ /* 0x000fe200000e0000 */
[----:B------:R-:W-:Y:S01]  /*5110*/  VOTEU.ALL UP0, P1 ;  /* 0x0000000000ff7886 */ /* 0x000fe20000800000 */
[----:B------:R-:W-:Y:S01]  /*5120*/  UMOV UR11, UR27 ;  /* 0x0000001b000b7c82 */ /* 0x000fe20008000000 */
[----:B------:R-:W-:Y:S01]  /*5130*/  UMOV UR12, UR36 ;  /* 0x00000024000c7c82 */ /* 0x000fe20008000000 */
[----:B------:R-:W-:Y:S01]  /*5140*/  SEL R0, RZ, 0x1, P0 ;  /* 0x00000001ff007807 */ /* 0x000fe20000000000 */
[----:B------:R-:W-:Y:S01]  /*5150*/  UIADD3 UR24, UPT, UPT, UR13, UR61, URZ ;  /* 0x0000003d0d187290 */ /* 0x000fe2000fffe0ff */
[----:B------:R-:W-:Y:S01]  /*5160*/  IMAD.U32 R4, RZ, RZ, UR5 ;  /* 0x00000005ff047e24 */ /* 0x000fe2000f8e00ff */
[----:B------:R-:W-:Y:S01]  /*5170*/  LOP3.LUT R11, R11, 0x1, RZ, 0x3c, !PT ;  /* 0x000000010b0b7812 */ /* 0x000fe200078e3cff */
[----:B------:R-:W-:Y:S01]  /*5180*/  UMOV UR36, UR29 ;  /* 0x0000001d00247c82 */ /* 0x000fe20008000000 */
[----:B------:R-:W-:Y:S01]  /*5190*/  LOP3.LUT R9, R9, R0, RZ, 0x3c, !PT ;  /* 0x0000000009097212 */ /* 0x000fe200078e3cff */
[----:B------:R-:W-:Y:S01]  /*51a0*/  UIADD3 UR20, UPT, UPT, UR14, UR16, URZ ;  /* 0x000000100e147290 */ /* 0x000fe2000fffe0ff */
[----:B------:R-:W-:Y:S01]  /*51b0*/  SEL R10, R10, RZ, P0 ;  /* 0x000000ff0a0a7207 */ /* 0x000fe20000000000 */
[----:B------:R-:W-:Y:S01]  /*51c0*/  UPLOP3.LUT UP4, UPT, UPT, UPT, UPT, 0x80, 0x8 ;  /* 0x000000000008789c */ /* 0x000fe20003f8f070 */
[----:B------:R-:W-:Y:S01]  /*51d0*/  IMAD.U32 R5, RZ, RZ, UR4 ;  /* 0x00000004ff057e24 */ /* 0x000fe2000f8e00ff */
[----:B------:R-:W-:Y:S04]  /*51e0*/  @!P1 R2UR UR4, R4 ;  /* 0x00000000040492ca */ /* 0x000fe800000e0000 */
[----:B------:R-:W-:Y:S11]  /*51f0*/  @!P1 R2UR UR5, R5 ;  /* 0x00000000050592ca */ /* 0x000ff600000e0000 */
[----:B------:R-:W-:Y:S02]  /*5200*/  @!UPT UIADD3 URZ, UPT, UPT, URZ, URZ, URZ ;  /* 0x000000fffffff290 */ /* 0x000fe4000fffe0ff */
[----:B------:R1:W-:Y:S01]  /*5210*/  @!UP0 UTMALDG.3D [UR8], [UR4], desc[UR6] ;  /* 0x00000608040085b4 */ /* 0x0003e20008011000 */
[----:B------:R1:W-:Y:S01]  /*5220*/  @!P1 SYNCS.ARRIVE.TRANS64.RED.A0TR RZ, [UR21+0xb0], R3 ;  /* 0x0000b003ffff99a7 */ /* 0x0003e20008300415 */
[----:B------:R-:W-:Y:S01]  /*5230*/  SYNCS.ARRIVE.TRANS64.RED.A1T0 RZ, [UR40], RZ ;  /* 0x000000ffffff79a7 */ /* 0x000fe20008100428 */
[----:B------:R-:W-:Y:S05]  /*5240*/  BRA.U UP1, `(.L_x_91) ;  /* 0xfffffff101b47547 */ /* 0x000fea000b83ffff */
[----:B------:R-:W-:-:S04]  /*5250*/  SHF.L.U32 R2, R11, 0x1f, RZ ;  /* 0x0000001f0b027819 */ /* 0x000fc800000006ff */
[----:B------:R-:W3:Y:S02]  /*5260*/  SYNCS.PHASECHK.TRANS64.TRYWAIT P0, [UR21+0xb8], R2 ;  /* 0x0000b802ff0075a7 */ /* 0x000ee40008001115 */
[----:B---3--:R-:W-:Y:S05]  /*5270*/  @!P0 BRA `(.L_x_92) ;  /* 0x0000003800208947 */ /* 0x008fea0003800000 */
.L_x_184:
[----:B------:R-:W4:Y:S02]  /*5280*/  SYNCS.PHASECHK.TRANS64.TRYWAIT P0, [UR21+0xc0], R2 ;  /* 0x0000c002ff0075a7 */ /* 0x000f240008001115 */
[----:B----4-:R-:W-:Y:S05]  /*5290*/  @!P0 BRA `(.L_x_93) ;  /* 0x0000003800308947 */ /* 0x010fea0003800000 */
.L_x_186:
[----:B---3--:R-:W-:-:S07]  /*52a0*/  MOV R0, UR21 ;  /* 0x0000001500007c02 */ /* 0x008fce0008000f00 */
.L_x_94:
[----:B---3--:R-:W-:-:S04]  /*52b0*/  SHF.L.U32 R2, R11, 0x1f, RZ ;  /* 0x0000001f0b027819 */ /* 0x008fc800000006ff */
[----:B------:R3:W4:Y:S03]  /*52c0*/  SYNCS.PHASECHK.TRANS64.TRYWAIT P0, [R0+URZ+0xc8], R2 ;  /* 0x0000c802000075a7 */ /* 0x00072600080011ff */
[----:B----4-:R-:W-:Y:S05]  /*52d0*/  @!P0 NANOSLEEP.SYNCS 0x989680 ;  /* 0x009896800000895d */ /* 0x010fea0003900000 */
[----:B------:R-:W4:Y:S02]  /*52e0*/  @!P0 SYNCS.PHASECHK.TRANS64 P0, [R0+URZ+0xc8], R2 ;  /* 0x0000c802000085a7 */ /* 0x000f2400080010ff */
[----:B-12-4-:R-:W-:Y:S05]  /*52f0*/  @P0 EXIT ;  /* 0x000000000000094d */ /* 0x016fea0003800000 */
[----:B------:R-:W-:Y:S05]  /*5300*/  BRA `(.L_x_94) ;  /* 0xfffffffc00e87947 */ /* 0x000fea000383ffff */
.L_x_81:
[----:B------:R-:W-:-:S06]  /*5310*/  UISETP.GE.AND UP0, UPT, UR21, 0x4, UPT ;  /* 0x000000041500788c */ /* 0x000fcc000bf06270 */
[----:B------:R-:W-:-:S13]  /*5320*/  PLOP3.LUT P0, PT, PT, PT, UP0, 0x80, 0x8 ;  /* 0x000000000008781c */ /* 0x000fda0003f0f008 */
[----:B------:R-:W-:Y:S05]  /*5330*/  @!P0 EXIT ;  /* 0x000000000000894d */ /* 0x000fea0003800000 */
[----:B------:R-:W1:Y:S08]  /*5340*/  S2UR UR4, SR_CgaCtaId ;  /* 0x00000000000479c3 */ /* 0x000e700000008800 */
[----:B------:R-:W-:Y:S01]  /*5350*/  BAR.SYNC.DEFER_BLOCKING 0x6, 0xa0 ;  /* 0x0182800000007b1d */ /* 0x000fe20000010000 */
[C---:B------:R-:W-:Y:S01]  /*5360*/  IMAD.SHL.U32 R3, R56.reuse, 0x20, RZ ;  /* 0x0000002038037824 */ /* 0x040fe200078e00ff */
[----:B------:R-:W-:Y:S01]  /*5370*/  SHF.R.U32.HI R5, RZ, 0x1, R56 ;  /* 0x00000001ff057819 */ /* 0x000fe20000011638 */
[C---:B------:R-:W-:Y:S01]  /*5380*/  IMAD.SHL.U32 R2, R56.reuse, 0x10, RZ ;  /* 0x0000001038027824 */ /* 0x040fe200078e00ff */
[C---:B------:R-:W-:Y:S01]  /*5390*/  LOP3.LUT P0, RZ, R56.reuse, 0x4, RZ, 0xc0, !PT ;  /* 0x0000000438ff7812 */ /* 0x040fe2000780c0ff */
[----:B------:R-:W-:Y:S01]  /*53a0*/  IMAD.SHL.U32 R44, R56, 0x4, RZ ;  /* 0x00000004382c7824 */ /* 0x000fe200078e00ff */
[----:B------:R-:W-:-:S02]  /*53b0*/  UMOV UR44, 0x400 ;  /* 0x00000400002c7882 */ /* 0x000fc40000000000 */
[----:B------:R-:W2:Y:S01]  /*53c0*/  LDC.64 R42, c[0x0][0x8b0] ;  /* 0x00022c00ff2a7b82 */ /* 0x000ea20000000a00 */
[----:B------:R-:W-:Y:S01]  /*53d0*/  LOP3.LUT R4, R3, 0xc0, RZ, 0xc0, !PT ;  /* 0x000000c003047812 */ /* 0x000fe200078ec0ff */
[----:B------:R-:W-:Y:S01]  /*53e0*/  IMAD.MOV.U32 R55, RZ, RZ, 0x20 ;  /* 0x00000020ff377424 */ /* 0x000fe200078e00ff */
[----:B------:R-:W-:Y:S01]  /*53f0*/  LOP3.LUT R2, R2, 0x600, RZ, 0xc0, !PT ;  /* 0x0000060002027812 */ /* 0x000fe200078ec0ff */
[----:B------:R-:W-:Y:S01]  /*5400*/  IMAD.MOV.U32 R54, RZ, RZ, 0x1 ;  /* 0x00000001ff367424 */ /* 0x000fe200078e00ff */
[----:B------:R-:W-:Y:S01]  /*5410*/  LOP3.LUT R5, R4, 0x8, R5, 0xf8, !PT ;  /* 0x0000000804057812 */ /* 0x000fe200078ef805 */
[----:B------:R-:W-:Y:S01]  /*5420*/  IMAD.U32 R4, R56, 0x10000, RZ ;  /* 0x0001000038047824 */ /* 0x000fe200078e00ff */
[--C-:B------:R-:W-:Y:S01]  /*5430*/  LOP3.LUT R2, R2, 0x20, R3.reuse, 0xf8, !PT ;  /* 0x0000002002027812 */ /* 0x100fe200078ef803 */
[----:B------:R-:W3:Y:S01]  /*5440*/  LDC.64 R40, c[0x0][0x8a8] ;  /* 0x00022a00ff287b82 */ /* 0x000ee20000000a00 */
[----:B------:R-:W-:Y:S01]  /*5450*/  LOP3.LUT R44, R5, 0x18, R44, 0x78, !PT ;  /* 0x00000018052c7812 */ /* 0x000fe200078e782c */
[----:B------:R-:W-:Y:S01]  /*5460*/  IMAD.MOV.U32 R22, RZ, RZ, RZ ;  /* 0x000000ffff167224 */ /* 0x000fe200078e00ff */
[----:B------:R-:W-:-:S02]  /*5470*/  LOP3.LUT R3, R2, 0x100, R3, 0xf8, !PT ;  /* 0x0000010002037812 */ /* 0x000fc400078ef803 */
[----:B------:R-:W-:Y:S02]  /*5480*/  CS2R R52, SRZ ;  /* 0x0000000000347805 */ /* 0x000fe4000001ff00 */
[----:B------:R-:W-:Y:S01]  /*5490*/  LOP3.LUT R2, R4, 0x600000, RZ, 0xc0, !PT ;  /* 0x0060000004027812 */ /* 0x000fe200078ec0ff */
[----:B------:R-:W-:Y:S01]  /*54a0*/  IMAD.MOV.U32 R51, RZ, RZ, RZ ;  /* 0x000000ffff337224 */ /* 0x000fe200078e00ff */
[----:B------:R-:W-:Y:S01]  /*54b0*/  LOP3.LUT R44, R3, R44, RZ, 0xfc, !PT ;  /* 0x0000002c032c7212 */ /* 0x000fe200078efcff */
[----:B-1----:R-:W-:Y:S01]  /*54c0*/  ULEA UR44, UR4, UR44, 0x18 ;  /* 0x0000002c042c7291 */ /* 0x002fe2000f8ec0ff */
[----:B------:R-:W-:Y:S01]  /*54d0*/  LOP3.LUT R56, R56, 0x60, RZ, 0xc0, !PT ;  /* 0x0000006038387812 */ /* 0x000fe200078ec0ff */
[----:B------:R-:W1:Y:S01]  /*54e0*/  LDCU UR58, c[0x0][0x370] ;  /* 0x00006e00ff3a77ac */ /* 0x000e620008000800 */
[----:B------:R-:W-:Y:S01]  /*54f0*/  SEL R55, R55, 0xffffffe0, !P0 ;  /* 0xffffffe037377807 */ /* 0x000fe20004000000 */
[----:B------:R-:W-:Y:S01]  /*5500*/  UIADD3 UR4, UPT, UPT, UR44, 0x200, URZ ;  /* 0x000002002c047890 */ /* 0x000fe2000fffe0ff */
[----:B------:R-:W4:Y:S04]  /*5510*/  LDCU UR43, c[0x0][0xb0c] ;  /* 0x00016180ff2b77ac */ /* 0x000f280008000800 */
[----:B------:R-:W1:Y:S01]  /*5520*/  LDS R0, [UR44+0x190] ;  /* 0x0001902cff007984 */ /* 0x000e620008000800 */
[----:B------:R-:W-:Y:S01]  /*5530*/  IMAD.U32 R49, RZ, RZ, UR4 ;  /* 0x00000004ff317e24 */ /* 0x000fe2000f8e00ff */
[----:B------:R-:W1:Y:S01]  /*5540*/  LDCU UR39, c[0x0][0xb30] ;  /* 0x00016600ff2777ac */ /* 0x000e620008000800 */
[----:B------:R-:W1:Y:S01]  /*5550*/  LDCU.64 UR56, c[0x0][0x888] ;  /* 0x00011100ff3877ac */ /* 0x000e620008000a00 */
[----:B------:R-:W1:Y:S01]  /*5560*/  LDCU.64 UR40, c[0x0][0xb28] ;  /* 0x00016500ff2877ac */ /* 0x000e620008000a00 */
[----:B------:R-:W1:Y:S01]  /*5570*/  LDCU.64 UR62, c[0x0][0x890] ;  /* 0x00011200ff3e77ac */ /* 0x000e620008000a00 */
[----:B------:R-:W1:Y:S01]  /*5580*/  LDCU.128 UR52, c[0x0][0xb10] ;  /* 0x00016200ff3477ac */ /* 0x000e620008000c00 */
[----:B------:R-:W1:Y:S01]  /*5590*/  LDCU UR47, c[0x0][0x374] ;  /* 0x00006e80ff2f77ac */ /* 0x000e620008000800 */
[----:B------:R-:W-:Y:S01]  /*55a0*/  UMOV UR46, URZ ;  /* 0x000000ff002e7c82 */ /* 0x000fe20008000000 */
[----:B------:R-:W-:Y:S01]  /*55b0*/  UMOV UR45, URZ ;  /* 0x000000ff002d7c82 */ /* 0x000fe20008000000 */
[----:B-1234-:R-:W-:-:S07]  /*55c0*/  IMAD.IADD R2, R0, 0x1, R2 ;  /* 0x0000000100027824 */ /* 0x01efce00078e0202 */
.L_x_131:
[C---:B-1----:R-:W-:Y:S02]  /*55d0*/  LEA R8, R51.reuse, UR44, 0x3 ;  /* 0x0000002c33087c11 */ /* 0x042fe4000f8e18ff */
[----:B------:R-:W-:Y:S02]  /*55e0*/  SHF.L.U32 R0, R52, 0x1f, RZ ;  /* 0x0000001f34007819 */ /* 0x000fe400000006ff */
[----:B------:R-:W-:Y:S02]  /*55f0*/  LEA R4, R51, UR44, 0x4 ;  /* 0x0000002c33047c11 */ /* 0x000fe4000f8e20ff */
[----:B------:R-:W1:Y:S02]  /*5600*/  SYNCS.PHASECHK.TRANS64.TRYWAIT P0, [R8+URZ+0xe0], R0 ;  /* 0x0000e000080075a7 */ /* 0x000e6400080011ff */
[----:B-12---:R-:W-:Y:S05]  /*5610*/  @!P0 BRA `(.L_x_95) ;  /* 0x0000003400688947 */ /* 0x006fea0003800000 */
.L_x_187:
        /* <DEDUP_REMOVED lines=8> */
[----:B--2---:R-:W-:Y:S11]  /*56a0*/  LOP3.LUT P0, RZ, R6, 0x1, RZ, 0xc0, !PT ;  /* 0x0000000106ff7812 */ /* 0x004ff6000780c0ff */
[----:B------:R-:W-:Y:S02]  /*56b0*/  @!UPT UIADD3 URZ, UPT, UPT, URZ, URZ, URZ ;  /* 0x000000fffffff290 */ /* 0x000fe4000fffe0ff */
[----:B---3--:R-:W-:Y:S01]  /*56c0*/  VOTEU.ANY UP1, P0 ;  /* 0x0000000000ff7886 */ /* 0x008fe20000020100 */
[----:B------:R-:W-:Y:S01]  /*56d0*/  PLOP3.LUT P0, PT, PT, PT, UP1, 0x80, 0x8 ;  /* 0x000000000008781c */ /* 0x000fe20003f0f018 */
[----:B------:R-:W-:Y:S11]  /*56e0*/  UP2UR UR60, UPR, URZ, 0x2 ;  /* 0x00000002ff3c7883 */ /* 0x000ff60008000000 */
[----:B------:R-:W-:Y:S01]  /*56f0*/  @!UPT UIADD3 URZ, UPT, UPT, URZ, URZ, URZ ;  /* 0x000000fffffff290 */ /* 0x000fe2000fffe0ff */
        /* <DEDUP_REMOVED lines=13> */
[----:B------:R-:W2:Y:S01]  /*57d0*/  LDCU UR12, c[0x0][0xb20] ;  /* 0x00016400ff0c77ac */ /* 0x000ea20008000800 */
[----:B------:R-:W-:Y:S02]  /*57e0*/  UIMAD.WIDE.U32 UR4, UR47, UR55, URZ ;  /* 0x000000372f0472a5 */ /* 0x000fe4000f8e00ff */
[----:B------:R-:W-:Y:S02]  /*57f0*/  UIMAD.WIDE.U32 UR6, UR58, UR52, URZ ;  /* 0x000000343a0672a5 */ /* 0x000fe4000f8e00ff */
[----:B------:R-:W-:Y:S02]  /*5800*/  UISETP.NE.AND UP0, UPT, UR54, 0x1, UPT ;  /* 0x000000013600788c */ /* 0x000fe4000bf05270 */
[----:B------:R-:W-:Y:S02]  /*5810*/  UIMAD.WIDE.U32 UR8, UR37, UR55, URZ ;  /* 0x00000037250872a5 */ /* 0x000fe4000f8e00ff */
[----:B------:R-:W-:Y:S02]  /*5820*/  UIMAD.WIDE.U32 UR10, UR38, UR52, URZ ;  /* 0x00000034260a72a5 */ /* 0x000fe4000f8e00ff */
[----:B------:R-:W-:Y:S02]  /*5830*/  UISETP.NE.AND UP1, UPT, UR43, 0x1, UPT ;  /* 0x000000012b00788c */ /* 0x000fe4000bf25270 */
[----:B------:R-:W-:Y:S01]  /*5840*/  UISETP.NE.AND UP2, UPT, UR42, 0x1, UPT ;  /* 0x000000012a00788c */ /* 0x000fe2000bf45270 */
[----:B------:R-:W-:Y:S02]  /*5850*/  UMOV UR4, UR5 ;  /* 0x0000000500047c82 */ /* 0x000fe40008000000 */
[----:B--2---:R-:W-:Y:S03]  /*5860*/  USHF.R.U32.HI UR5, URZ, UR12, UR4 ;  /* 0x0000000cff057299 */ /* 0x004fe60008011604 */
[----:B------:R-:W-:Y:S02]  /*5870*/  UMOV UR4, UR7 ;  /* 0x0000000700047c82 */ /* 0x000fe40008000000 */
[----:B------:R-:W-:Y:S02]  /*5880*/  USHF.R.U32.HI UR7, URZ, UR53, UR4 ;  /* 0x00000035ff077299 */ /* 0x000fe40008011604 */
[----:B------:R-:W-:Y:S02]  /*5890*/  USEL UR4, UR47, UR5, !UP0 ;  /* 0x000000052f047287 */ /* 0x000fe4000c000000 */
[----:B------:R-:W-:Y:S01]  /*58a0*/  USEL UR7, UR58, UR7, !UP1 ;  /* 0x000000073a077287 */ /* 0x000fe2000c800000 */
[----:B------:R-:W-:Y:S01]  /*58b0*/  UMOV UR5, UR9 ;  /* 0x0000000900057c82 */ /* 0x000fe20008000000 */
[----:B------:R-:W-:Y:S02]  /*58c0*/  UIMAD.WIDE.U32 UR8, UR4, UR40, URZ ;  /* 0x00000028040872a5 */ /* 0x000fe4000f8e00ff */
[----:B------:R-:W-:Y:S03]  /*58d0*/  USHF.R.U32.HI UR6, URZ, UR12, UR5 ;  /* 0x0000000cff067299 */ /* 0x000fe60008011605 */
[----:B------:R-:W-:Y:S01]  /*58e0*/  UMOV UR5, UR11 ;  /* 0x0000000b00057c82 */ /* 0x000fe20008000000 */
[----:B------:R-:W-:Y:S02]  /*58f0*/  UIMAD.WIDE.U32 UR10, UR7, UR40, URZ ;  /* 0x00000028070a72a5 */ /* 0x000fe4000f8e00ff */
[----:B------:R-:W-:Y:S02]  /*5900*/  USHF.R.U32.HI UR12, URZ, UR53, UR5 ;  /* 0x00000035ff0c7299 */ /* 0x000fe40008011605 */
[----:B------:R-:W-:Y:S01]  /*5910*/  USEL UR6, UR37, UR6, !UP0 ;  /* 0x0000000625067287 */ /* 0x000fe2000c000000 */
[----:B------:R-:W-:Y:S02]  /*5920*/  UMOV UR5, UR9 ;  /* 0x0000000900057c82 */ /* 0x000fe40008000000 */
[----:B------:R-:W-:Y:S01]  /*5930*/  UMOV UR10, UR11 ;  /* 0x0000000b000a7c82 */ /* 0x000fe20008000000 */
[----:B------:R-:W-:Y:S02]  /*5940*/  @UP2 USHF.R.U32.HI UR4, URZ, UR41, UR5 ;  /* 0x00000029ff042299 */ /* 0x000fe40008011605 */
[----:B------:R-:W-:Y:S02]  /*5950*/  @UP2 USHF.R.U32.HI UR7, URZ, UR41, UR10 ;  /* 0x00000029ff072299 */ /* 0x000fe4000801160a */
[----:B------:R-:W-:Y:S02]  /*5960*/  UIMAD UR4, UR42, UR4, URZ ;  /* 0x000000042a0472a4 */ /* 0x000fe4000f8e02ff */
[----:B------:R-:W-:Y:S02]  /*5970*/  UIMAD.WIDE.U32 UR10, UR6, UR40, URZ ;  /* 0x00000028060a72a5 */ /* 0x000fe4000f8e00ff */
[----:B------:R-:W-:Y:S02]  /*5980*/  USEL UR5, UR38, UR12, !UP1 ;  /* 0x0000000c26057287 */ /* 0x000fe4000c800000 */
[----:B------:R-:W-:Y:S02]  /*5990*/  UIMAD UR8, UR42, UR7, URZ ;  /* 0x000000072a0872a4 */ /* 0x000fe4000f8e02ff */
[----:B------:R-:W-:Y:S03]  /*59a0*/  UISETP.GE.AND UP0, UPT, UR6, UR4, UPT ;  /* 0x000000040600728c */ /* 0x000fe6000bf06270 */
[----:B------:R-:W-:Y:S01]  /*59b0*/  UMOV UR4, UR11 ;  /* 0x0000000b00047c82 */ /* 0x000fe20008000000 */
[----:B------:R-:W-:Y:S02]  /*59c0*/  UISETP.GE.OR UP0, UPT, UR5, UR8, UP0 ;  /* 0x000000080500728c */ /* 0x000fe40008706670 */
[----:B------:R-:W-:Y:S02]  /*59d0*/  USHF.R.U32.HI UR4, URZ, UR41, UR4 ;  /* 0x00000029ff047299 */ /* 0x000fe40008011604 */
[----:B------:R-:W-:Y:S02]  /*59e0*/  UIMAD.WIDE.U32 UR8, UR5, UR40, URZ ;  /* 0x00000028050872a5 */ /* 0x000fe4000f8e00ff */
[----:B------:R-:W-:Y:S02]  /*59f0*/  USEL UR11, UR6, UR4, !UP2 ;  /* 0x00000004060b7287 */ /* 0x000fe4000d000000 */
[----:B------:R-:W-:Y:S02]  /*5a00*/  UIADD3 UR8, UPT, UPT, -UR5, URZ, URZ ;  /* 0x000000ff05087290 */ /* 0x000fe4000fffe1ff */
[----:B------:R-:W-:Y:S01]  /*5a10*/  UIADD3 UR10, UPT, UPT, -UR11, URZ, URZ ;  /* 0x000000ff0b0a7290 */ /* 0x000fe2000fffe1ff */
[----:B------:R-:W-:Y:S01]  /*5a20*/  @!UP0 UMOV UR4, UR9 ;  /* 0x0000000900048c82 */ /* 0x000fe20008000000 */
[----:B------:R-:W-:Y:S02]  /*5a30*/  UIADD3 UR9, UPT, UPT, -UR6, URZ, URZ ;  /* 0x000000ff06097290 */ /* 0x000fe4000fffe1ff */
[----:B------:R-:W-:Y:S02]  /*5a40*/  @!UP0 USHF.R.U32.HI UR4, URZ, UR41, UR4 ;  /* 0x00000029ff048299 */ /* 0x000fe40008011604 */
[----:B------:R-:W-:Y:S02]  /*5a50*/  UIMAD UR10, UR42, UR10, UR6 ;  /* 0x0000000a2a0a72a4 */ /* 0x000fe4000f8e0206 */
[----:B------:R-:W-:Y:S04]  /*5a60*/  @!UP0 USEL UR4, UR5, UR4, !UP2 ;  /* 0x0000000405048287 */ /* 0x000fe8000d000000 */
[----:B------:R-:W-:Y:S02]  /*5a70*/  @!UP0 UIMAD UR10, UR7, UR10, UR4 ;  /* 0x0000000a070a82a4 */ /* 0x000fe4000f8e0204 */
[----:B------:R-:W-:Y:S02]  /*5a80*/  @!UP0 UIADD3 UR11, UPT, UPT, UR11, -UR4, URZ ;  /* 0x800000040b0b8290 */ /* 0x000fe4000fffe0ff */
[----:B------:R-:W-:Y:S02]  /*5a90*/  UIMAD UR7, UR43, UR8, UR38 ;  /* 0x000000082b0772a4 */ /* 0x000fe4000f8e0226 */
[----:B------:R-:W-:Y:S02]  /*5aa0*/  @!UP0 UIMAD UR6, UR11, UR42, UR5 ;  /* 0x0000002a0b0682a4 */ /* 0x000fe4000f8e0205 */
[----:B------:R-:W-:Y:S01]  /*5ab0*/  UIMAD UR4, UR54, UR9, UR37 ;  /* 0x00000009360472a4 */ /* 0x000fe2000f8e0225 */
[----:B------:R-:W-:Y:S02]  /*5ac0*/  @!UP0 UMOV UR5, UR10 ;  /* 0x0000000a00058c82 */ /* 0x000fe40008000000 */
[----:B------:R-:W-:Y:S02]  /*5ad0*/  UIMAD UR38, UR5, UR43, UR7 ;  /* 0x0000002b052672a4 */ /* 0x000fe4000f8e0207 */
[----:B------:R-:W-:Y:S11]  /*5ae0*/  UIMAD UR37, UR6, UR54, UR4 ;  /* 0x00000036062572a4 */ /* 0x000ff6000f8e0204 */
[----:B------:R-:W-:Y:S01]  /*5af0*/  @!UPT UIADD3 URZ, UPT, UPT, URZ, URZ, URZ ;  /* 0x000000fffffff290 */ /* 0x000fe2000fffe0ff */
.L_x_96:
[----:B------:R-:W-:Y:S01]  /*5b00*/  UISETP.NE.AND UP0, UPT, UR39, 0x1, UPT ;  /* 0x000000012700788c */ /* 0x000fe2000bf05270 */
[----:B------:R-:W-:Y:S01]  /*5b10*/  LOP3.LUT P0, RZ, R49, 0x1b0, RZ, 0xc0, !PT ;  /* 0x000001b031ff7812 */ /* 0x000fe2000780c0ff */
[----:B------:R-:W-:Y:S01]  /*5b20*/  USHF.L.U32 UR50, UR20, 0x6, URZ ;  /* 0x0000000614327899 */ /* 0x000fe200080006ff */
[----:B------:R-:W-:Y:S01]  /*5b30*/  BSSY.RECONVERGENT B6, `(.L_x_97) ;  /* 0x0000034000067945 */ /* 0x000fe20003800200 */
[----:B------:R-:W-:Y:S01]  /*5b40*/  UIMAD UR49, UR24, 0x60, URZ ;  /* 0x00000060183178a4 */ /* 0x000fe2000f8e02ff */
[----:B------:R-:W-:Y:S06]  /*5b50*/  IADD3 R51, PT, PT, R51, 0x1, RZ ;  /* 0x0000000133337810 */ /* 0x000fec0007ffe0ff */
[----:B------:R-:W2:Y:S01]  /*5b60*/  @!UP0 LDCU.128 UR12, c[0x0][0xb10] ;  /* 0x00016200ff0c87ac */ /* 0x000ea20008000c00 */
[----:B------:R-:W3:Y:S01]  /*5b70*/  @!UP0 LDCU UR5, c[0x0][0xb0c] ;  /* 0x00016180ff0587ac */ /* 0x000ee20008000800 */
[----:B------:R-:W4:Y:S01]  /*5b80*/  @!UP0 LDCU UR10, c[0x0][0xb20] ;  /* 0x00016400ff0a87ac */ /* 0x000f220008000800 */
[----:B--2---:R-:W-:Y:S02]  /*5b90*/  UIMAD.WIDE.U32 UR8, UR38, UR12, URZ ;  /* 0x0000000c260872a5 */ /* 0x004fe4000f8e00ff */
[----:B------:R-:W-:Y:S02]  /*5ba0*/  UIMAD.WIDE.U32 UR6, UR37, UR15, URZ ;  /* 0x0000000f250672a5 */ /* 0x000fe4000f8e00ff */
[----:B------:R-:W-:Y:S03]  /*5bb0*/  @!UP0 UISETP.NE.AND UP1, UPT, UR14, 0x1, UPT ;  /* 0x000000010e00888c */ /* 0x000fe6000bf25270 */
[----:B------:R-:W-:Y:S01]  /*5bc0*/  @!UP0 UMOV UR4, UR9 ;  /* 0x0000000900048c82 */ /* 0x000fe20008000000 */
[----:B---3--:R-:W-:Y:S02]  /*5bd0*/  @!UP0 UISETP.NE.AND UP2, UPT, UR5, 0x1, UPT ;  /* 0x000000010500888c */ /* 0x008fe4000bf45270 */
[----:B------:R-:W-:Y:S01]  /*5be0*/  @!UP0 USHF.R.U32.HI UR4, URZ, UR13, UR4 ;  /* 0x0000000dff048299 */ /* 0x000fe20008011604 */
[----:B------:R-:W-:Y:S02]  /*5bf0*/  @!UP0 UMOV UR6, UR7 ;  /* 0x0000000700068c82 */ /* 0x000fe40008000000 */
[----:B----4-:R-:W-:Y:S02]  /*5c00*/  @!UP0 USHF.R.U32.HI UR6, URZ, UR10, UR6 ;  /* 0x0000000aff068299 */ /* 0x010fe40008011606 */
[----:B------:R-:W-:Y:S02]  /*5c10*/  @!UP0 USEL UR7, UR38, UR4, !UP2 ;  /* 0x0000000426078287 */ /* 0x000fe4000d000000 */
[----:B------:R-:W-:Y:S04]  /*5c20*/  @!UP0 USEL UR6, UR37, UR6, !UP1 ;  /* 0x0000000625068287 */ /* 0x000fe8000c800000 */
[----:B------:R-:W-:Y:S02]  /*5c30*/  @!UP0 UIADD3 UR4, UPT, UPT, -UR7, UR6, URZ ;  /* 0x0000000607048290 */ /* 0x000fe4000fffe1ff */
[----:B------:R-:W-:Y:S02]  /*5c40*/  @!UP0 UIADD3 UR6, UPT, UPT, UR7, -UR6, URZ ;  /* 0x8000000607068290 */ /* 0x000fe4000fffe0ff */
[----:B------:R-:W-:Y:S02]  /*5c50*/  @!UP0 UIMAD UR38, UR4, UR5, UR38 ;  /* 0x00000005042682a4 */ /* 0x000fe4000f8e0226 */
[----:B------:R-:W-:Y:S01]  /*5c60*/  @!UP0 UIMAD UR37, UR6, UR14, UR37 ;  /* 0x0000000e062582a4 */ /* 0x000fe2000f8e0225 */
[----:B------:R-:W-:Y:S11]  /*5c70*/  @!P0 BRA `(.L_x_98) ;  /* 0x00000000007c8947 */ /* 0x000ff60003800000 */
[----:B------:R-:W2:Y:S01]  /*5c80*/  LDCU.64 UR8, c[0x4][0x80] ;  /* 0x01001000ff0877ac */ /* 0x000ea20008000a00 */
[----:B------:R-:W-:Y:S01]  /*5c90*/  MOV R16, 0x0 ;  /* 0x0000000000107802 */ /* 0x000fe20000000f00 */
[----:B------:R-:W-:Y:S02]  /*5ca0*/  HFMA2 R12, -RZ, RZ, 0, 5.9604644775390625e-08 ;  /* 0x00000001ff0c7431 */ /* 0x000fe400000001ff */
[----:B------:R-:W-:Y:S01]  /*5cb0*/  IMAD.MOV.U32 R8, RZ, RZ, 0x70 ;  /* 0x00000070ff087424 */ /* 0x000fe200078e00ff */
[----:B------:R3:W4:Y:S01]  /*5cc0*/  LDC.64 R14, c[0x4][R16] ;  /* 0x01000000100e7b82 */ /* 0x0007220000000a00 */
[----:B------:R-:W1:Y:S01]  /*5cd0*/  LDCU.64 UR6, c[0x4][0x88] ;  /* 0x01001100ff0677ac */ /* 0x000e620008000a00 */
[----:B------:R-:W-:Y:S01]  /*5ce0*/  IMAD.MOV.U32 R13, RZ, RZ, RZ ;  /* 0x000000ffff0d7224 */ /* 0x000fe200078e00ff */
[----:B------:R-:W1:Y:S01]  /*5cf0*/  LDCU.64 UR4, c[0x4][0x8] ;  /* 0x01000100ff0477ac */ /* 0x000e620008000a00 */
[----:B--2---:R-:W-:Y:S01]  /*5d00*/  MOV R5, UR9 ;  /* 0x0000000900057c02 */ /* 0x004fe20008000f00 */
[----:B------:R-:W-:Y:S01]  /*5d10*/  IMAD.U32 R4, RZ, RZ, UR8 ;  /* 0x00000008ff047e24 */ /* 0x000fe2000f8e00ff */
[----:B-1----:R-:W-:Y:S01]  /*5d20*/  MOV R7, UR7 ;  /* 0x0000000700077c02 */ /* 0x002fe20008000f00 */
[----:B------:R-:W-:Y:S01]  /*5d30*/  IMAD.U32 R6, RZ, RZ, UR6 ;  /* 0x00000006ff067e24 */ /* 0x000fe2000f8e00ff */
[----:B------:R-:W-:Y:S01]  /*5d40*/  MOV R11, UR5 ;  /* 0x00000005000b7c02 */ /* 0x000fe20008000f00 */
[----:B------:R-:W-:Y:S02]  /*5d50*/  IMAD.U32 R10, RZ, RZ, UR4 ;  /* 0x00000004ff0a7e24 */ /* 0x000fe4000f8e00ff */
[----:B------:R-:W-:Y:S07]  /*5d60*/  LEPC R20, `(.L_x_99) ;  /* 0x000000001014794e */ /* 0x000fee0000000000 */
[----:B---345:R-:W-:Y:S05]  /*5d70*/  CALL.ABS.NOINC R14 ;  /* 0x000000000e007343 */ /* 0x038fea0003c00000 */
.L_x_99:
[----:B------:R-:W1:Y:S01]  /*5d80*/  LDCU.64 UR8, c[0x4][0x80] ;  /* 0x01001000ff0877ac */ /* 0x000e620008000a00 */
[----:B------:R-:W2:Y:S01]  /*5d90*/  LDC.64 R16, c[0x4][R16] ;  /* 0x0100000010107b82 */ /* 0x000ea20000000a00 */
[----:B------:R-:W-:Y:S02]  /*5da0*/  HFMA2 R12, -RZ, RZ, 0, 5.9604644775390625e-08 ;  /* 0x00000001ff0c7431 */ /* 0x000fe400000001ff */
[----:B------:R-:W-:Y:S02]  /*5db0*/  IMAD.MOV.U32 R8, RZ, RZ, 0x70 ;  /* 0x00000070ff087424 */ /* 0x000fe400078e00ff */
[----:B------:R-:W-:Y:S01]  /*5dc0*/  IMAD.MOV.U32 R13, RZ, RZ, RZ ;  /* 0x000000ffff0d7224 */ /* 0x000fe200078e00ff */
[----:B------:R-:W3:Y:S01]  /*5dd0*/  LDCU.64 UR6, c[0x4][0x88] ;  /* 0x01001100ff0677ac */ /* 0x000ee20008000a00 */
[----:B------:R-:W4:Y:S01]  /*5de0*/  LDCU.64 UR4, c[0x4][0x8] ;  /* 0x01000100ff0477ac */ /* 0x000f220008000a00 */
[----:B-1----:R-:W-:Y:S02]  /*5df0*/  MOV R4, UR8 ;  /* 0x0000000800047c02 */ /* 0x002fe40008000f00 */
[----:B------:R-:W-:Y:S02]  /*5e00*/  MOV R5, UR9 ;  /* 0x0000000900057c02 */ /* 0x000fe40008000f00 */
[----:B---3--:R-:W-:Y:S01]  /*5e10*/  MOV R7, UR7 ;  /* 0x0000000700077c02 */ /* 0x008fe20008000f00 */
[----:B------:R-:W-:Y:S01]  /*5e20*/  IMAD.U32 R6, RZ, RZ, UR6 ;  /* 0x00000006ff067e24 */ /* 0x000fe2000f8e00ff */
[----:B----4-:R-:W-:Y:S01]  /*5e30*/  MOV R11, UR5 ;  /* 0x00000005000b7c02 */ /* 0x010fe20008000f00 */
[----:B------:R-:W-:Y:S02]  /*5e40*/  IMAD.U32 R10, RZ, RZ, UR4 ;  /* 0x00000004ff0a7e24 */ /* 0x000fe4000f8e00ff */
[----:B------:R-:W-:Y:S07]  /*5e50*/  LEPC R20, `(.L_x_98) ;  /* 0x000000001014794e */ /* 0x000fee0000000000 */
[----:B--2---:R-:W-:Y:S05]  /*5e60*/  CALL.ABS.NOINC R16 ;  /* 0x0000000010007343 */ /* 0x004fea0003c00000 */
.L_x_98:
[----:B------:R-:W-:Y:S05]  /*5e70*/  BSYNC.RECONVERGENT B6 ;  /* 0x0000000000067941 */ /* 0x000fea0003800200 */
.L_x_97:
[----:B------:R-:W-:Y:S01]  /*5e80*/  R2UR UR4, R48 ;  /* 0x00000000300472ca */ /* 0x000fe200000e0000 */
[----:B------:R-:W-:Y:S01]  /*5e90*/  UISETP.NE.U32.AND UP0, UPT, UR62, URZ, UPT ;  /* 0x000000ff3e00728c */ /* 0x000fe2000bf05070 */
[----:B------:R-:W-:Y:S02]  /*5ea0*/  ISETP.NE.U32.AND P4, PT, R42, RZ, PT ;  /* 0x000000ff2a00720c */ /* 0x000fe40003f85070 */
[----:B------:R-:W-:Y:S01]  /*5eb0*/  ISETP.NE.U32.AND P2, PT, RZ, UR56, PT ;  /* 0x00000038ff007c0c */ /* 0x000fe2000bf45070 */
[----:B------:R-:W-:Y:S01]  /*5ec0*/  UISETP.NE.AND.EX UP1, UPT, UR63, URZ, UPT, UP0 ;  /* 0x000000ff3f00728c */ /* 0x000fe2000bf25300 */
[----:B------:R-:W-:Y:S01]  /*5ed0*/  ISETP.NE.AND.EX P4, PT, R43, RZ, PT, P4 ;  /* 0x000000ff2b00720c */ /* 0x000fe20003f85340 */
[----:B------:R-:W-:Y:S01]  /*5ee0*/  UPLOP3.LUT UP0, UPT, UPT, UPT, UPT, 0x40, 0x4 ;  /* 0x000000000004789c */ /* 0x000fe20003f0e870 */
[----:B------:R-:W-:Y:S05]  /*5ef0*/  ISETP.NE.AND.EX P2, PT, RZ, UR57, PT, P2 ;  /* 0x00000039ff007c0c */ /* 0x000fea000bf45320 */
[----:B------:R-:W-:Y:S06]  /*5f00*/  UISETP.NE.AND UP2, UPT, UR4, URZ, UPT ;  /* 0x000000ff0400728c */ /* 0x000fec000bf45270 */
[----:B------:R-:W-:Y:S05]  /*5f10*/  PLOP3.LUT P1, PT, PT, PT, UP2, 0x80, 0x8 ;  /* 0x000000000008781c */ /* 0x000fea0003f2f028 */
[----:B------:R-:W-:Y:S06]  /*5f20*/  @UP2 UPLOP3.LUT UP0, UPT, UPT, UPT, UP1, 0x80, 0x8 ;  /* 0x000000000008289c */ /* 0x000fec0003f0f010 */
[----:B------:R-:W-:Y:S01]  /*5f30*/  PLOP3.LUT P0, PT, PT, PT, UP0, 0x80, 0x8 ;  /* 0x000000000008781c */ /* 0x000fe20003f0f008 */
[----:B------:R-:W-:Y:S01]  /*5f40*/  @!UPT UIADD3 URZ, UPT, UPT, URZ, URZ, URZ ;  /* 0x000000fffffff290 */ /* 0x000fe2000fffe0ff */
[----:B------:R-:W-:Y:S11]  /*5f50*/  BRA.U !UP1, `(.L_x_100) ;  /* 0x00000001093c7547 */ /* 0x000ff6000b800000 */
[----:B------:R-:W-:Y:S01]  /*5f60*/  UISETP.NE.U32.AND UP0, UPT, UR56, URZ, UPT ;  /* 0x000000ff3800728c */ /* 0x000fe2000bf05070 */
[----:B-1----:R-:W-:Y:S01]  /*5f70*/  HFMA2 R0, -RZ, RZ, 0, 5.9604644775390625e-08 ;  /* 0x00000001ff007431 */ /* 0x002fe200000001ff */
[----:B------:R-:W1:Y:S01]  /*5f80*/  LDCU.64 UR8, c[0x0][0x358] ;  /* 0x00006b00ff0877ac */ /* 0x000e620008000a00 */
[----:B------:R-:W-:Y:S01]  /*5f90*/  IMAD.MOV.U32 R45, RZ, RZ, 0x1 ;  /* 0x00000001ff2d7424 */ /* 0x000fe200078e00ff */
[----:B------:R-:W-:Y:S06]  /*5fa0*/  UISETP.NE.AND.EX UP0, UPT, UR57, URZ, UPT, UP0 ;  /* 0x000000ff3900728c */ /* 0x000fec000bf05300 */
[----:B------:R-:W-:Y:S05]  /*5fb0*/  PLOP3.LUT P3, PT, PT, PT, UP0, 0x80, 0x8 ;  /* 0x000000000008781c */ /* 0x000fea0003f6f008 */
[----:B------:R-:W2:Y:S01]  /*5fc0*/  @UP0 LDCU.64 UR4, c[0x0][0x888] ;  /* 0x00011100ff0407ac */ /* 0x000ea20008000a00 */
[----:B------:R-:W-:Y:S07]  /*5fd0*/  @UP0 UIMAD UR6, UR36, UR62, URZ ;  /* 0x0000003e240602a4 */ /* 0x000fee000f8e02ff */
[----:B------:R-:W-:Y:S01]  /*5fe0*/  @!P3 PRMT R45, R0, 0x7610, R45 ;  /* 0x00007610002db816 */ /* 0x000fe2000000002d */
[----:B--2---:R-:W-:Y:S06]  /*5ff0*/  @UP0 UIMAD.WIDE UR4, UR6, 0x4, UR4 ;  /* 0x00000004060408a5 */ /* 0x004fec000f8e0204 */
[----:B------:R-:W-:Y:S01]  /*6000*/  IMAD.U32 R4, RZ, RZ, UR4 ;  /* 0x00000004ff047e24 */ /* 0x000fe2000f8e00ff */
[----:B------:R-:W-:Y:S04]  /*6010*/  MOV R5, UR5 ;  /* 0x0000000500057c02 */ /* 0x000fe80008000f00 */
[----:B------:R-:W2:Y:S01]  /*6020*/  @!UP0 LDCU UR4, c[0x0][0x880] ;  /* 0x00011000ff0487ac */ /* 0x000ea20008000800 */
[----:B-1---5:R3:W5:Y:S02]  /*6030*/  @P3 LDG.E R25, desc[UR8][R4.64] ;  /* 0x0000000804193981 */ /* 0x022764000c1e1900 */
[----:B--23--:R-:W-:Y:S02]  /*6040*/  @!P3 IMAD.U32 R25, RZ, RZ, UR4 ;  /* 0x00000004ff19be24 */ /* 0x00cfe4000f8e00ff */
.L_x_100:
[----:B------:R-:W-:Y:S05]  /*6050*/  @!P4 BRA `(.L_x_101) ;  /* 0x000000000024c947 */ /* 0x000fea0003800000 */
[----:B------:R-:W-:Y:S01]  /*6060*/  ISETP.NE.U32.AND P3, PT, R40, RZ, PT ;  /* 0x000000ff2800720c */ /* 0x000fe20003f65070 */
[----:B------:R-:W2:Y:S03]  /*6070*/  LDCU.64 UR4, c[0x0][0x358] ;  /* 0x00006b00ff0477ac */ /* 0x000ea60008000a00 */
[----:B------:R-:W-:Y:S11]  /*6080*/  ISETP.NE.AND.EX P3, PT, R41, RZ, PT, P3 ;  /* 0x000000ff2900720c */ /* 0x000ff60003f65330 */
[----:B------:R-:W-:Y:S02]  /*6090*/  @!UPT UIADD3 URZ, UPT, UPT, URZ, URZ, URZ ;  /* 0x000000fffffff290 */ /* 0x000fe4000fffe0ff */
[----:B------:R-:W3:Y:S01]  /*60a0*/  @P3 LDC.64 R4, c[0x0][0x8a8] ;  /* 0x00022a00ff043b82 */ /* 0x000ee20000000a00 */
[----:B-1----:R-:W-:Y:S04]  /*60b0*/  @P3 IMAD R0, R42, UR36, RZ ;  /* 0x000000242a003c24 */ /* 0x002fe8000f8e02ff */
[----:B---3--:R-:W-:Y:S05]  /*60c0*/  @P3 IMAD.WIDE R4, R0, 0x4, R4 ;  /* 0x0000000400043825 */ /* 0x008fea00078e0204 */
[----:B--2--5:R2:W5:Y:S02]  /*60d0*/  @P3 LDG.E R23, desc[UR4][R4.64] ;  /* 0x0000000404173981 */ /* 0x024564000c1e1900 */
[----:B--2---:R-:W3:Y:S02]  /*60e0*/  @!P3 LDC R23, c[0x0][0x8a0] ;  /* 0x00022800ff17bb82 */ /* 0x004ee40000000800 */
.L_x_101:
[----:B-----5:R-:W-:Y:S01]  /*60f0*/  FSETP.NEU.AND P3, PT, R25, RZ, PT ;  /* 0x000000ff1900720b */ /* 0x020fe20003f6d000 */
[----:B------:R-:W-:Y:S01]  /*6100*/  IMAD.SHL.U32 R60, R44, 0x2, RZ ;  /* 0x000000022c3c7824 */ /* 0x000fe200078e00ff */
[----:B------:R-:W-:Y:S01]  /*6110*/  SEL R5, RZ, 0xffffffff, P2 ;  /* 0xffffffffff057807 */ /* 0x000fe20001000000 */
[----:B------:R-:W-:Y:S01]  /*6120*/  BSSY B1, `(.L_x_102) ;  /* 0x0000035000017945 */ /* 0x000fe20003800000 */
[----:B------:R-:W-:Y:S01]  /*6130*/  @P1 LOP3.LUT P2, RZ, R45, 0xff, RZ, 0xc0, !PT ;  /* 0x000000ff2dff1812 */ /* 0x000fe2000784c0ff */
[----:B------:R-:W-:Y:S01]  /*6140*/  VIADD R59, R60, UR44 ;  /* 0x0000002c3c3b7c36 */ /* 0x000fe20008000000 */
[----:B-1----:R-:W-:Y:S01]  /*6150*/  @P1 SEL R0, RZ, 0xffffffff, P3 ;  /* 0xffffffffff001807 */ /* 0x002fe20001800000 */
[----:B------:R-:W-:Y:S01]  /*6160*/  IMAD.MOV.U32 R61, RZ, RZ, 0x1 ;  /* 0x00000001ff3d7424 */ /* 0x000fe200078e00ff */
[----:B------:R-:W-:Y:S01]  /*6170*/  LOP3.LUT R54, R54, 0x1, RZ, 0x3c, !PT ;  /* 0x0000000136367812 */ /* 0x000fe200078e3cff */
[----:B------:R-:W-:Y:S01]  /*6180*/  IMAD.MOV.U32 R27, RZ, RZ, RZ ;  /* 0x000000ffff1b7224 */ /* 0x000fe200078e00ff */
[----:B------:R-:W-:Y:S02]  /*6190*/  @P0 SEL R0, R5, R0, !P2 ;  /* 0x0000000005000207 */ /* 0x000fe40005000000 */
[----:B------:R-:W-:Y:S02]  /*61a0*/  CS2R R38, SRZ ;  /* 0x0000000000267805 */ /* 0x000fe4000001ff00 */
[----:B------:R-:W-:Y:S02]  /*61b0*/  LEA R26, R22, UR44, 0x3 ;  /* 0x0000002c161a7c11 */ /* 0x000fe4000f8e18ff */
[----:B------:R-:W-:Y:S02]  /*61c0*/  CS2R R36, SRZ ;  /* 0x0000000000247805 */ /* 0x000fe4000001ff00 */
[----:B------:R-:W-:Y:S02]  /*61d0*/  @P1 LOP3.LUT R0, R0, 0x1, RZ, 0xc0, !PT ;  /* 0x0000000100001812 */ /* 0x000fe400078ec0ff */
[----:B------:R-:W-:Y:S02]  /*61e0*/  CS2R R30, SRZ ;  /* 0x00000000001e7805 */ /* 0x000fe4000001ff00 */
[----:B------:R-:W-:Y:S02]  /*61f0*/  SHF.L.U32 R3, R53, 0x1f, RZ ;  /* 0x0000001f35037819 */ /* 0x000fe400000006ff */
[----:B------:R-:W-:Y:S02]  /*6200*/  CS2R R28, SRZ ;  /* 0x00000000001c7805 */ /* 0x000fe4000001ff00 */
[----:B------:R-:W-:Y:S01]  /*6210*/  ISETP.NE.U32.OR P5, PT, R0, 0x1, !P1 ;  /* 0x000000010000780c */ /* 0x000fe20004fa5470 */
[----:B------:R-:W-:Y:S01]  /*6220*/  IMAD.IADD R58, R55, 0x1, R59 ;  /* 0x00000001373a7824 */ /* 0x000fe200078e023b */
[----:B------:R-:W-:Y:S02]  /*6230*/  PLOP3.LUT P2, PT, PT, PT, UP1, 0x80, 0x8 ;  /* 0x000000000008781c */ /* 0x000fe40003f4f018 */
[----:B------:R-:W-:Y:S02]  /*6240*/  LOP3.LUT P4, R50, R45, 0xff, RZ, 0xc0, !PT ;  /* 0x000000ff2d327812 */ /* 0x000fe4000788c0ff */
[----:B------:R-:W-:Y:S02]  /*6250*/  SEL R4, RZ, 0xffffffff, P3 ;  /* 0xffffffffff047807 */ /* 0x000fe40001800000 */
[----:B------:R-:W-:Y:S02]  /*6260*/  LEA.HI R24, R22, R22, RZ, 0x1 ;  /* 0x0000001616187211 */ /* 0x000fe400078f08ff */
[----:B------:R-:W-:Y:S03]  /*6270*/  P2R R57, PR, RZ, 0x20 ;  /* 0x00000020ff397803 */ /* 0x000fe60000000000 */
[----:B------:R-:W-:Y:S02]  /*6280*/  @P5 SHF.L.U32 R0, R54, 0x1f, RZ ;  /* 0x0000001f36005819 */ /* 0x000fe400000006ff */
[----:B------:R-:W-:Y:S02]  /*6290*/  @P2 SEL R4, R5, R4, !P4 ;  /* 0x0000000405042207 */ /* 0x000fe40006000000 */
[----:B------:R1:W2:Y:S02]  /*62a0*/  @P5 SYNCS.PHASECHK.TRANS64.TRYWAIT P1, [UR44+0xa0], R0 ;  /* 0x0000a000ff0055a7 */ /* 0x0002a4000802112c */
[----:B------:R-:W-:Y:S04]  /*62b0*/  LOP3.LUT R4, R4, 0x1, RZ, 0xc0, !PT ;  /* 0x0000000104047812 */ /* 0x000fe800078ec0ff */
[----:B------:R-:W-:Y:S04]  /*62c0*/  ISETP.NE.U32.AND P2, PT, R4, 0x1, PT ;  /* 0x000000010400780c */ /* 0x000fe80003f45070 */
[----:B------:R-:W-:Y:S01]  /*62d0*/  P2R R62, PR, RZ, 0x4 ;  /* 0x00000004ff3e7803 */ /* 0x000fe20000000000 */
[----:B------:R4:W3:Y:S01]  /*62e0*/  SYNCS.PHASECHK.TRANS64.TRYWAIT P0, [R26+URZ+0x100], R3 ;  /* 0x000100031a0075a7 */ /* 0x0008e200080011ff */
[----:B-1----:R-:W-:Y:S02]  /*62f0*/  SHF.R.U32.HI R0, RZ, 0x1, R24 ;  /* 0x00000001ff007819 */ /* 0x002fe40000011618 */
[----:B------:R-:W-:Y:S03]  /*6300*/  LOP3.LUT R24, R24, 0xffe, RZ, 0xc0, !PT ;  /* 0x00000ffe18187812 */ /* 0x000fe600078ec0ff */
[----:B------:R-:W-:Y:S02]  /*6310*/  IMAD R0, R0, 0x60, R2 ;  /* 0x0000006000007824 */ /* 0x000fe400078e0202 */
[----:B------:R-:W-:Y:S04]  /*6320*/  IMAD.IADD R24, R22, 0x1, -R24 ;  /* 0x0000000116187824 */ /* 0x000fe800078e0a18 */
[----:B------:R-:W-:Y:S01]  /*6330*/  IMAD R24, R24, 0x100000, R0 ;  /* 0x0010000018187824 */ /* 0x000fe200078e0200 */
[----:B--2---:R-:W-:Y:S01]  /*6340*/  @P5 SEL R61, RZ, 0x1, !P1 ;  /* 0x00000001ff3d5807 */ /* 0x004fe20004800000 */
[----:B----4-:R-:W-:Y:S06]  /*6350*/  @!P5 BRA `(.L_x_103) ;  /* 0x000000000044d947 */ /* 0x010fec0003800000 */
[----:B------:R-:W-:Y:S01]  /*6360*/  IMAD.MOV.U32 R38, RZ, RZ, RZ ;  /* 0x000000ffff267224 */ /* 0x000fe200078e00ff */
[----:B------:R-:W-:Y:S01]  /*6370*/  ISETP.NE.AND P1, PT, R61, RZ, PT ;  /* 0x000000ff3d00720c */ /* 0x000fe20003f25270 */
[----:B------:R-:W-:Y:S01]  /*6380*/  BSSY B0, `(.L_x_104) ;  /* 0x0000008000007945 */ /* 0x000fe20003800000 */
[----:B------:R-:W-:Y:S02]  /*6390*/  CS2R R30, SRZ ;  /* 0x00000000001e7805 */ /* 0x000fe4000001ff00 */
[----:B------:R-:W-:Y:S02]  /*63a0*/  CS2R R28, SRZ ;  /* 0x00000000001c7805 */ /* 0x000fe4000001ff00 */
[----:B------:R-:W-:Y:S07]  /*63b0*/  CS2R R36, SRZ ;  /* 0x0000000000247805 */ /* 0x000fee000001ff00 */
[----:B------:R-:W-:Y:S05]  /*63c0*/  @P1 BRA `(.L_x_105) ;  /* 0x00000000000c1947 */ /* 0x000fea0003800000 */
[----:B------:R-:W-:Y:S04]  /*63d0*/  SHF.L.U32 R4, R54, 0x1f, RZ ;  /* 0x0000001f36047819 */ /* 0x000fe800000006ff */
[----:B------:R-:W1:Y:S02]  /*63e0*/  SYNCS.PHASECHK.TRANS64.TRYWAIT P1, [UR44+0xa0], R4 ;  /* 0x0000a004ff0075a7 */ /* 0x000e64000802112c */
[----:B-1----:R-:W-:Y:S05]  /*63f0*/  @!P1 BRA `(.L_x_106) ;  /* 0x0000002800049947 */ /* 0x002fea0003800000 */
.L_x_105:
[----:B------:R-:W-:Y:S05]  /*6400*/  BSYNC B0 ;  /* 0x0000000000007941 */ /* 0x000fea0003800000 */
.L_x_104:
[----:B------:R-:W-:Y:S01]  /*6410*/  ISETP.NE.AND P1, PT, R62, RZ, PT ;  /* 0x000000ff3e00720c */ /* 0x000fe20003f25270 */
[----:B------:R-:W-:Y:S11]  /*6420*/  HFMA2 R27, -RZ, RZ, 0, 5.9604644775390625e-08 ;  /* 0x00000001ff1b7431 */ /* 0x000ff600000001ff */
[----:B------:R-:W-:Y:S01]  /*6430*/  @!UPT UIADD3 URZ, UPT, UPT, URZ, URZ, URZ ;  /* 0x000000fffffff290 */ /* 0x000fe2000fffe0ff */
[----:B------:R-:W-:Y:S05]  /*6440*/  @P1 WARPSYNC.ALL ;  /* 0x0000000000001948 */ /* 0x000fea0003800000 */
[----:B------:R2:W4:Y:S04]  /*6450*/  @P1 LDSM.16.M88.4 R28, [R60+UR44+0x200] ;  /* 0x0002002c3c1c183b */ /* 0x0005280008000200 */
[----:B------:R2:W1:Y:S02]  /*6460*/  @P1 LDSM.16.M88.4 R36, [R58+0x200] ;  /* 0x000200003a24183b */ /* 0x0004640000000200 */
.L_x_103:
[----:B------:R-:W-:Y:S05]  /*6470*/  BSYNC B1 ;  /* 0x0000000000017941 */ /* 0x000fea0003800000 */
.L_x_102:
[----:B-1----:R-:W-:Y:S04]  /*6480*/  SHF.R.U32.HI R0, RZ, 0x15, R24 ;  /* 0x00000015ff007819 */ /* 0x002fe80000011618 */
[----:B------:R-:W-:Y:S01]  /*6490*/  LOP3.LUT P1, RZ, R0, 0x3, R46, 0x48, !PT ;  /* 0x0000000300ff7812 */ /* 0x000fe2000782482e */
[----:B------:R-:W-:Y:S01]  /*64a0*/  @!UPT UIADD3 URZ, UPT, UPT, URZ, URZ, URZ ;  /* 0x000000fffffff290 */ /* 0x000fe2000fffe0ff */
[----:B---3--:R-:W-:Y:S11]  /*64b0*/  @P0 BRA `(.L_x_107) ;  /* 0x0000000000080947 */ /* 0x008ff60003800000 */
[----:B------:R-:W1:Y:S02]  /*64c0*/  SYNCS.PHASECHK.TRANS64.TRYWAIT P0, [R26+URZ+0x100], R3 ;  /* 0x000100031a0075a7 */ /* 0x000e6400080011ff */
[----:B-1----:R-:W-:Y:S05]  /*64d0*/  @!P0 BRA `(.L_x_108) ;  /* 0x0000002400e48947 */ /* 0x002fea0003800000 */
.L_x_107:
[----:B------:R-:W-:Y:S05]  /*64e0*/  @!P1 BRA `(.L_x_109) ;  /* 0x0000000000409947 */ /* 0x000fea0003800000 */
[----:B------:R-:W3:Y:S01]  /*64f0*/  LDCU.64 UR8, c[0x4][0x70] ;  /* 0x01000e00ff0877ac */ /* 0x000ee20008000a00 */
[----:B------:R-:W-:Y:S01]  /*6500*/  MOV R15, 0x0 ;  /* 0x00000000000f7802 */ /* 0x000fe20000000f00 */
[----:B------:R-:W-:Y:S02]  /*6510*/  HFMA2 R12, -RZ, RZ, 0, 5.9604644775390625e-08 ;  /* 0x00000001ff0c7431 */ /* 0x000fe400000001ff */
[----:B------:R-:W-:Y:S02]  /*6520*/  IMAD.MOV.U32 R8, RZ, RZ, 0x192 ;  /* 0x00000192ff087424 */ /* 0x000fe400078e00ff */
[----:B------:R-:W-:Y:S01]  /*6530*/  IMAD.MOV.U32 R13, RZ, RZ, RZ ;  /* 0x000000ffff0d7224 */ /* 0x000fe200078e00ff */
[----:B------:R-:W5:Y:S01]  /*6540*/  LDCU.64 UR6, c[0x4][0x78] ;  /* 0x01000f00ff0677ac */ /* 0x000f620008000a00 */
[----:B------:R-:W1:Y:S01]  /*6550*/  LDC.64 R14, c[0x4][R15] ;  /* 0x010000000f0e7b82 */ /* 0x000e620000000a00 */
[----:B------:R-:W2:Y:S01]  /*6560*/  LDCU.64 UR4, c[0x4][0x10] ;  /* 0x01000200ff0477ac */ /* 0x000ea20008000a00 */
[----:B---3--:R-:W-:Y:S01]  /*6570*/  MOV R5, UR9 ;  /* 0x0000000900057c02 */ /* 0x008fe20008000f00 */
[----:B------:R-:W-:Y:S01]  /*6580*/  IMAD.U32 R4, RZ, RZ, UR8 ;  /* 0x00000008ff047e24 */ /* 0x000fe2000f8e00ff */
[----:B-----5:R-:W-:Y:S01]  /*6590*/  MOV R7, UR7 ;  /* 0x0000000700077c02 */ /* 0x020fe20008000f00 */
[----:B------:R-:W-:Y:S01]  /*65a0*/  IMAD.U32 R6, RZ, RZ, UR6 ;  /* 0x00000006ff067e24 */ /* 0x000fe2000f8e00ff */
[----:B--2---:R-:W-:Y:S01]  /*65b0*/  MOV R11, UR5 ;  /* 0x00000005000b7c02 */ /* 0x004fe20008000f00 */
[----:B------:R-:W-:Y:S02]  /*65c0*/  IMAD.U32 R10, RZ, RZ, UR4 ;  /* 0x00000004ff0a7e24 */ /* 0x000fe4000f8e00ff */
[----:B------:R-:W-:Y:S07]  /*65d0*/  LEPC R20, `(.L_x_109) ;  /* 0x000000001014794e */ /* 0x000fee0000000000 */
[----:B-1--4-:R-:W-:Y:S05]  /*65e0*/  CALL.ABS.NOINC R14 ;  /* 0x000000000e007343 */ /* 0x012fea0003c00000 */
.L_x_109:
[----:B------:R-:W-:Y:S05]  /*65f0*/  WARPSYNC.ALL ;  /* 0x0000000000007948 */ /* 0x000fea0003800000 */
[----:B------:R-:W-:Y:S01]  /*6600*/  R2UR UR4, R24 ;  /* 0x00000000180472ca */ /* 0x000fe200000e0000 */
[--C-:B----4-:R-:W-:Y:S01]  /*6610*/  HADD2.F32 R20, -RZ, R28.reuse.H0_H0 ;  /* 0x2000001cff147230 */ /* 0x110fe20000004100 */
[----:B------:R-:W-:Y:S01]  /*6620*/  ISETP.NE.AND P0, PT, R56, RZ, PT ;  /* 0x000000ff3800720c */ /* 0x000fe20003f05270 */
[--C-:B------:R-:W-:Y:S01]  /*6630*/  HADD2.F32 R21, -RZ, R29.reuse.H1_H1 ;  /* 0x3000001dff157230 */ /* 0x100fe20000004100 */
[----:B------:R-:W-:Y:S09]  /*6640*/  BSSY.RECONVERGENT B0, `(.L_x_110) ;  /* 0x000004c000007945 */ /* 0x000ff20003800200 */
[----:B------:R-:W3:Y:S02]  /*6650*/  LDTM.16dp256bit.x4 R4, tmem[UR4] ;  /* 0x00000004000479ee */ /* 0x000ee40008120000 */
[C---:B---3--:R-:W-:Y:S01]  /*6660*/  FMUL R0, R23.reuse, R4 ;  /* 0x0000000417007220 */ /* 0x048fe20000400000 */
[----:B------:R-:W-:Y:S02]  /*6670*/  HADD2.F32 R4, -RZ, R28.H1_H1 ;  /* 0x3000001cff047230 */ /* 0x000fe40000004100 */
[C---:B-1----:R-:W-:Y:S01]  /*6680*/  FMUL R3, R23.reuse, R5 ;  /* 0x0000000517037220 */ /* 0x042fe20000400000 */
[----:B------:R-:W-:Y:S01]  /*6690*/  FMUL R6, R23, R6 ;  /* 0x0000000617067220 */ /* 0x000fe20000400000 */
[C---:B------:R-:W-:Y:S01]  /*66a0*/  FFMA R0, R25.reuse, R20, R0 ;  /* 0x0000001419007223 */ /* 0x040fe20000000000 */
[----:B------:R-:W-:Y:S02]  /*66b0*/  HADD2.F32 R20, -RZ, R29.H0_H0 ;  /* 0x2000001dff147230 */ /* 0x000fe40000004100 */
[----:B------:R-:W-:Y:S01]  /*66c0*/  FFMA R3, R25, R4, R3 ;  /* 0x0000000419037223 */ /* 0x000fe20000000003 */
[C---:B------:R-:W-:Y:S01]  /*66d0*/  FMUL R4, R23.reuse, R8 ;  /* 0x0000000817047220 */ /* 0x040fe20000400000 */
[C---:B------:R-:W-:Y:S01]  /*66e0*/  FMUL R8, R23.reuse, R12 ;  /* 0x0000000c17087220 */ /* 0x040fe20000400000 */
[----:B------:R-:W-:Y:S01]  /*66f0*/  FMUL R12, R23, R16 ;  /* 0x00000010170c7220 */ /* 0x000fe20000400000 */
[----:B------:R-:W-:Y:S01]  /*6700*/  FFMA R6, R25, R20, R6 ;  /* 0x0000001419067223 */ /* 0x000fe20000000006 */
[--C-:B------:R-:W-:Y:S01]  /*6710*/  HADD2.F32 R16, -RZ, R30.reuse.H0_H0 ;  /* 0x2000001eff107230 */ /* 0x100fe20000004100 */
[----:B------:R-:W-:Y:S01]  /*6720*/  F2FP.F16.F32.PACK_AB R32, R3, R0 ;  /* 0x000000000320723e */ /* 0x000fe200000000ff */
[C---:B------:R-:W-:Y:S01]  /*6730*/  FMUL R7, R23.reuse, R7 ;  /* 0x0000000717077220 */ /* 0x040fe20000400000 */
[----:B------:R-:W-:Y:S02]  /*6740*/  HADD2.F32 R0, -RZ, R30.H1_H1 ;  /* 0x3000001eff007230 */ /* 0x000fe40000004100 */
[----:B------:R-:W-:Y:S01]  /*6750*/  FMUL R5, R23, R9 ;  /* 0x0000000917057220 */ /* 0x000fe20000400000 */
[--C-:B------:R-:W-:Y:S02]  /*6760*/  HADD2.F32 R3, -RZ, R31.reuse.H0_H0 ;  /* 0x2000001fff037230 */ /* 0x100fe40000004100 */
[C---:B------:R-:W-:Y:S01]  /*6770*/  FFMA R7, R25.reuse, R21, R7 ;  /* 0x0000001519077223 */ /* 0x040fe20000000007 */
[----:B------:R-:W-:Y:S01]  /*6780*/  FFMA R4, R25, R16, R4 ;  /* 0x0000001019047223 */ /* 0x000fe20000000004 */
[----:B------:R-:W-:Y:S01]  /*6790*/  FMUL R10, R23, R10 ;  /* 0x0000000a170a7220 */ /* 0x000fe20000400000 */
[----:B------:R-:W-:Y:S01]  /*67a0*/  FFMA R5, R25, R0, R5 ;  /* 0x0000000019057223 */ /* 0x000fe20000000005 */
[----:B------:R-:W-:Y:S02]  /*67b0*/  HADD2.F32 R16, -RZ, R31.H1_H1 ;  /* 0x3000001fff107230 */ /* 0x000fe40000004100 */
[----:B------:R-:W-:Y:S01]  /*67c0*/  FMUL R11, R23, R11 ;  /* 0x0000000b170b7220 */ /* 0x000fe20000400000 */
[----:B------:R-:W-:Y:S01]  /*67d0*/  FFMA R10, R25, R3, R10 ;  /* 0x00000003190a7223 */ /* 0x000fe2000000000a */
[--C-:B------:R-:W-:Y:S02]  /*67e0*/  HADD2.F32 R0, -RZ, R36.reuse.H0_H0 ;  /* 0x20000024ff007230 */ /* 0x100fe40000004100 */
[----:B------:R-:W-:Y:S01]  /*67f0*/  FMUL R9, R23, R13 ;  /* 0x0000000d17097220 */ /* 0x000fe20000400000 */
[----:B------:R-:W-:Y:S01]  /*6800*/  HADD2.F32 R3, -RZ, R36.H1_H1 ;  /* 0x30000024ff037230 */ /* 0x000fe20000004100 */
[----:B------:R-:W-:Y:S01]  /*6810*/  F2FP.F16.F32.PACK_AB R33, R7, R6 ;  /* 0x000000060721723e */ /* 0x000fe200000000ff */
[C---:B------:R-:W-:Y:S01]  /*6820*/  FFMA R11, R25.reuse, R16, R11 ;  /* 0x00000010190b7223 */ /* 0x040fe2000000000b */
[--C-:B------:R-:W-:Y:S02]  /*6830*/  HADD2.F32 R6, -RZ, R37.reuse.H0_H0 ;  /* 0x20000025ff067230 */ /* 0x100fe40000004100 */
[----:B------:R-:W-:Y:S01]  /*6840*/  FFMA R8, R25, R0, R8 ;  /* 0x0000000019087223 */ /* 0x000fe20000000008 */
[----:B------:R-:W-:Y:S01]  /*6850*/  FMUL R14, R23, R14 ;  /* 0x0000000e170e7220 */ /* 0x000fe20000400000 */
[----:B------:R-:W-:Y:S01]  /*6860*/  FFMA R9, R25, R3, R9 ;  /* 0x0000000319097223 */ /* 0x000fe20000000009 */
[----:B------:R-:W-:Y:S01]  /*6870*/  HADD2.F32 R0, -RZ, R37.H1_H1 ;  /* 0x30000025ff007230 */ /* 0x000fe20000004100 */
[----:B------:R-:W-:Y:S01]  /*6880*/  F2FP.F16.F32.PACK_AB R34, R5, R4 ;  /* 0x000000040522723e */ /* 0x000fe200000000ff */
[----:B------:R-:W-:Y:S01]  /*6890*/  FMUL R15, R23, R15 ;  /* 0x0000000f170f7220 */ /* 0x000fe20000400000 */
[--C-:B------:R-:W-:Y:S02]  /*68a0*/  HADD2.F32 R3, -RZ, R38.reuse.H0_H0 ;  /* 0x20000026ff037230 */ /* 0x100fe40000004100 */
[----:B------:R-:W-:Y:S01]  /*68b0*/  FFMA R14, R25, R6, R14 ;  /* 0x00000006190e7223 */ /* 0x000fe2000000000e */
[----:B------:R-:W-:Y:S02]  /*68c0*/  HADD2.F32 R4, -RZ, R38.H1_H1 ;  /* 0x30000026ff047230 */ /* 0x000fe40000004100 */
[C---:B------:R-:W-:Y:S01]  /*68d0*/  FMUL R13, R23.reuse, R17 ;  /* 0x00000011170d7220 */ /* 0x040fe20000400000 */
[--C-:B------:R-:W-:Y:S02]  /*68e0*/  HADD2.F32 R5, -RZ, R39.reuse.H0_H0 ;  /* 0x20000027ff057230 */ /* 0x100fe40000004100 */
[----:B------:R-:W-:Y:S01]  /*68f0*/  FMUL R18, R23, R18 ;  /* 0x0000001217127220 */ /* 0x000fe20000400000 */
[----:B------:R-:W-:Y:S02]  /*6900*/  HADD2.F32 R6, -RZ, R39.H1_H1 ;  /* 0x30000027ff067230 */ /* 0x000fe40000004100 */
[----:B------:R-:W-:Y:S01]  /*6910*/  FFMA R15, R25, R0, R15 ;  /* 0x00000000190f7223 */ /* 0x000fe2000000000f */
[----:B------:R-:W-:Y:S01]  /*6920*/  FMUL R19, R23, R19 ;  /* 0x0000001317137220 */ /* 0x000fe20000400000 */
[C---:B------:R-:W-:Y:S01]  /*6930*/  FFMA R12, R25.reuse, R3, R12 ;  /* 0x00000003190c7223 */ /* 0x040fe2000000000c */
[C---:B------:R-:W-:Y:S01]  /*6940*/  FFMA R13, R25.reuse, R4, R13 ;  /* 0x00000004190d7223 */ /* 0x040fe2000000000d */
[C---:B------:R-:W-:Y:S01]  /*6950*/  FFMA R18, R25.reuse, R5, R18 ;  /* 0x0000000519127223 */ /* 0x040fe20000000012 */
[----:B------:R-:W-:Y:S01]  /*6960*/  FFMA R19, R25, R6, R19 ;  /* 0x0000000619137223 */ /* 0x000fe20000000013 */
[----:B------:R-:W-:Y:S02]  /*6970*/  F2FP.F16.F32.PACK_AB R35, R11, R10 ;  /* 0x0000000a0b23723e */ /* 0x000fe400000000ff */
[----:B------:R-:W-:Y:S02]  /*6980*/  F2FP.F16.F32.PACK_AB R8, R9, R8 ;  /* 0x000000080908723e */ /* 0x000fe400000000ff */
[----:B------:R-:W-:Y:S01]  /*6990*/  F2FP.F16.F32.PACK_AB R9, R15, R14 ;  /* 0x0000000e0f09723e */ /* 0x000fe200000000ff */
[----:B------:R1:W-:Y:S01]  /*69a0*/  STSM.16.M88.4 [R59+0x200], R32 ;  /* 0x000200203b007844 */ /* 0x0003e20000000200 */
[----:B------:R-:W-:Y:S02]  /*69b0*/  F2FP.F16.F32.PACK_AB R10, R13, R12 ;  /* 0x0000000c0d0a723e */ /* 0x000fe400000000ff */
[----:B------:R-:W-:Y:S05]  /*69c0*/  F2FP.F16.F32.PACK_AB R11, R19, R18 ;  /* 0x00000012130b723e */ /* 0x000fea00000000ff */
[----:B------:R1:W-:Y:S01]  /*69d0*/  STSM.16.M88.4 [R58+0x200], R8 ;  /* 0x000200083a007844 */ /* 0x0003e20000000200 */
[----:B------:R-:W-:Y:S01]  /*69e0*/  @!PT LDS RZ, [RZ] ;  /* 0x00000000fffff984 */ /* 0x000fe20000000800 */
[----:B------:R-:W-:Y:S01]  /*69f0*/  @!PT LDS RZ, [RZ] ;  /* 0x00000000fffff984 */ /* 0x000fe20000000800 */
[----:B------:R-:W-:Y:S01]  /*6a00*/  @!PT LDS RZ, [RZ] ;  /* 0x00000000fffff984 */ /* 0x000fe20000000800 */
[----:B------:R-:W-:Y:S01]  /*6a10*/  @!PT LDS RZ, [RZ] ;  /* 0x00000000fffff984 */ /* 0x000fe20000000800 */
[----:B------:R3:W-:Y:S07]  /*6a20*/  MEMBAR.ALL.CTA ;  /* 0x0000000000007992 */ /* 0x0007ee0000008000 */
[----:B---3--:R-:W3:Y:S02]  /*6a30*/  FENCE.VIEW.ASYNC.S ;  /* 0x00000000000073c6 */ /* 0x008ee40000000000 */
[----:B---3--:R-:W-:Y:S06]  /*6a40*/  BAR.SYNC.DEFER_BLOCKING 0x1, 0x80 ;  /* 0x0042000000007b1d */ /* 0x008fec0000010000 */
[----:B------:R-:W-:Y:S05]  /*6a50*/  @P0 BRA `(.L_x_111) ;  /* 0x0000000000280947 */ /* 0x000fea0003800000 */
[----:B------:R-:W3:Y:S01]  /*6a60*/  LDCU.64 UR6, c[0x0][0x348] ;  /* 0x00006900ff0677ac */ /* 0x000ee20008000a00 */
[----:B------:R-:W-:Y:S01]  /*6a70*/  UIADD3 UR4, UPT, UPT, UR44, 0x200, URZ ;  /* 0x000002002c047890 */ /* 0x000fe2000fffe0ff */
[----:B------:R-:W-:Y:S05]  /*6a80*/  UMOV UR51, UR36 ;  /* 0x0000002400337c82 */ /* 0x000fea0008000000 */
[----:B------:R-:W-:Y:S04]  /*6a90*/  MOV R49, UR4 ;  /* 0x0000000400317c02 */ /* 0x000fe80008000f00 */
[----:B------:R-:W-:Y:S01]  /*6aa0*/  R2UR UR48, R49 ;  /* 0x00000000313072ca */ /* 0x000fe200000e0000 */
[----:B---3--:R-:W-:Y:S04]  /*6ab0*/  UIADD3 UR4, UP0, UPT, UR6, 0x680, URZ ;  /* 0x0000068006047890 */ /* 0x008fe8000ff1e0ff */
[----:B------:R-:W-:Y:S09]  /*6ac0*/  UIADD3.X UR5, UPT, UPT, URZ, UR7, URZ, UP0, !UPT ;  /* 0x00000007ff057290 */ /* 0x000ff200087fe4ff */
[----:B------:R3:W-:Y:S01]  /*6ad0*/  UTMASTG.3D [UR48], [UR4] ;  /* 0x00000030040073b5 */ /* 0x0007e20008010000 */
[----:B------:R0:W-:Y:S01]  /*6ae0*/  UTMACMDFLUSH ;  /* 0x00000000000079b7 */ /* 0x0001e20000000000 */
[----:B---3--:R-:W-:Y:S04]  /*6af0*/  DEPBAR.LE SB0, 0x1 ;  /* 0x000080400000791a */ /* 0x008fe80000000000 */
.L_x_111:
[----:B------:R-:W-:Y:S05]  /*6b00*/  BSYNC.RECONVERGENT B0 ;  /* 0x0000000000007941 */ /* 0x000fea0003800200 */
.L_x_110:
[----:B------:R-:W-:Y:S01]  /*6b10*/  BAR.SYNC.DEFER_BLOCKING 0x1, 0x80 ;  /* 0x0042000000007b1d */ /* 0x000fe20000010000 */
[----:B------:R-:W-:Y:S01]  /*6b20*/  ISETP.NE.AND P1, PT, R57, RZ, PT ;  /* 0x000000ff3900720c */ /* 0x000fe20003f25270 */
[----:B------:R-:W-:Y:S01]  /*6b30*/  UIADD3 UR4, UPT, UPT, UR46, -0x1, URZ ;  /* 0xffffffff2e047890 */ /* 0x000fe2000fffe0ff */
[----:B------:R-:W-:Y:S03]  /*6b40*/  LEA R5, R27, UR44, 0x3 ;  /* 0x0000002c1b057c11 */ /* 0x000fe6000f8e18ff */
[----:B------:R-:W-:Y:S08]  /*6b50*/  UISETP.GT.U32.AND UP0, UPT, UR4, -0x3, UPT ;  /* 0xfffffffd0400788c */ /* 0x000ff0000bf04070 */
[----:B------:R-:W-:Y:S01]  /*6b60*/  @P1 SHF.L.U32 R4, R54, 0x1f, RZ ;  /* 0x0000001f36041819 */ /* 0x000fe200000006ff */
[----:B------:R-:W-:Y:S06]  /*6b70*/  BRA.U UP0, `(.L_x_112) ;  /* 0x0000000100247547 */ /* 0x000fec000b800000 */
[----:B------:R-:W3:Y:S01]  /*6b80*/  S2R R0, SR_CgaCtaId ;  /* 0x0000000000007919 */ /* 0x000ee20000008800 */
[----:B------:R-:W-:Y:S01]  /*6b90*/  IMAD.U32 R3, RZ, RZ, UR45 ;  /* 0x0000002dff037e24 */ /* 0x000fe2000f8e00ff */
[----:B------:R-:W-:Y:S04]  /*6ba0*/  UIADD3 UR4, UPT, UPT, UR45, 0x1, URZ ;  /* 0x000000012d047890 */ /* 0x000fe8000fffe0ff */
[----:B------:R-:W-:Y:S01]  /*6bb0*/  @P1 LEA R3, R3, UR44, 0x3 ;  /* 0x0000002c03031c11 */ /* 0x000fe2000f8e18ff */
[----:B------:R-:W-:Y:S04]  /*6bc0*/  UISETP.NE.AND UP0, UPT, UR4, 0x3, UPT ;  /* 0x000000030400788c */ /* 0x000fe8000bf05270 */
[----:B------:R-:W-:Y:S01]  /*6bd0*/  @P1 VIADD R3, R3, 0xb8 ;  /* 0x000000b803031836 */ /* 0x000fe20000000000 */
[----:B------:R-:W-:Y:S04]  /*6be0*/  USEL UR45, UR4, URZ, UP0 ;  /* 0x000000ff042d7287 */ /* 0x000fe80008000000 */
[----:B---3--:R-:W-:Y:S04]  /*6bf0*/  @P1 PRMT R0, R0, 0x654, R3 ;  /* 0x0000065400001816 */ /* 0x008fe80000000003 */
[----:B------:R3:W-:Y:S04]  /*6c00*/  @P1 SYNCS.ARRIVE.TRANS64.RED.A1T0 RZ, [R0+URZ], RZ ;  /* 0x000000ff00ff19a7 */ /* 0x0007e800081004ff */
.L_x_112:
[----:B------:R-:W4:Y:S01]  /*6c10*/  @P1 SYNCS.PHASECHK.TRANS64.TRYWAIT P0, [R5+URZ+0xa0], R4 ;  /* 0x0000a004050015a7 */ /* 0x000f2200080011ff */
[----:B------:R-:W-:Y:S01]  /*6c20*/  BSSY B1, `(.L_x_113) ;  /* 0x0000013000017945 */ /* 0x000fe20003800000 */
[----:B----4-:R-:W-:Y:S03]  /*6c30*/  @P1 SEL R61, RZ, 0x1, !P0 ;  /* 0x00000001ff3d1807 */ /* 0x010fe60004000000 */
[----:B------:R-:W-:Y:S05]  /*6c40*/  @!P1 BRA `(.L_x_114) ;  /* 0x0000000000409947 */ /* 0x000fea0003800000 */
[----:B------:R-:W-:Y:S01]  /*6c50*/  ISETP.NE.AND P1, PT, R62, RZ, PT ;  /* 0x000000ff3e00720c */ /* 0x000fe20003f25270 */
[----:B------:R-:W-:Y:S01]  /*6c60*/  BSSY B0, `(.L_x_115) ;  /* 0x0000009000007945 */ /* 0x000fe20003800000 */
[----:B------:R-:W-:Y:S11]  /*6c70*/  ISETP.NE.AND P0, PT, R61, RZ, PT ;  /* 0x000000ff3d00720c */ /* 0x000ff60003f05270 */
[----:B------:R-:W-:Y:S05]  /*6c80*/  @P1 IMAD R4, R27, 0x1000, R60 ;  /* 0x000010001b041824 */ /* 0x000fea00078e023c */
[----:B------:R-:W-:Y:S05]  /*6c90*/  @P1 IADD3 R3, PT, PT, R4, UR44, RZ ;  /* 0x0000002c04031c10 */ /* 0x000fea000fffe0ff */
[----:B------:R-:W-:Y:S01]  /*6ca0*/  @P1 IMAD.IADD R3, R55, 0x1, R3 ;  /* 0x0000000137031824 */ /* 0x000fe200078e0203 */
[----:B------:R-:W-:Y:S06]  /*6cb0*/  @P0 BRA `(.L_x_116) ;  /* 0x00000000000c0947 */ /* 0x000fec0003800000 */
[----:B---3--:R-:W-:Y:S04]  /*6cc0*/  SHF.L.U32 R0, R54, 0x1f, RZ ;  /* 0x0000001f36007819 */ /* 0x008fe800000006ff */
[----:B------:R-:W3:Y:S02]  /*6cd0*/  SYNCS.PHASECHK.TRANS64.TRYWAIT P0, [R5+URZ+0xa0], R0 ;  /* 0x0000a000050075a7 */ /* 0x000ee400080011ff */
[----:B---3--:R-:W-:Y:S05]  /*6ce0*/  @!P0 BRA `(.L_x_117) ;  /* 0x0000001c00f48947 */ /* 0x008fea0003800000 */
.L_x_116:
[----:B------:R-:W-:Y:S05]  /*6cf0*/  BSYNC B0 ;  /* 0x0000000000007941 */ /* 0x000fea0003800000 */
.L_x_115:
[----:B------:R-:W-:Y:S02]  /*6d00*/  ISETP.NE.AND P0, PT, R62, RZ, PT ;  /* 0x000000ff3e00720c */ /* 0x000fe40003f05270 */
[----:B------:R-:W-:Y:S11]  /*6d10*/  IADD3 R27, PT, PT, R27, 0x1, RZ ;  /* 0x000000011b1b7810 */ /* 0x000ff60007ffe0ff */
[----:B------:R-:W-:Y:S05]  /*6d20*/  @P0 WARPSYNC.ALL ;  /* 0x0000000000000948 */ /* 0x000fea0003800000 */
[----:B------:R4:W1:Y:S04]  /*6d30*/  @P0 LDSM.16.M88.4 R28, [R4+UR44+0x200] ;  /* 0x0002002c041c083b */ /* 0x0008680008000200 */
[----:B------:R4:W1:Y:S02]  /*6d40*/  @P0 LDSM.16.M88.4 R36, [R3+0x200] ;  /* 0x000200000324083b */ /* 0x0008640000000200 */
.L_x_114:
[----:B------:R-:W-:Y:S05]  /*6d50*/  BSYNC B1 ;  /* 0x0000000000017941 */ /* 0x000fea0003800000 */
.L_x_113:
[----:B---3--:R-:W-:Y:S05]  /*6d60*/  VIADD R0, R24, 0x20 ;  /* 0x0000002018007836 */ /* 0x008fea0000000000 */
[----:B------:R-:W-:Y:S04]  /*6d70*/  SHF.R.U32.HI R0, RZ, 0x15, R0 ;  /* 0x00000015ff007819 */ /* 0x000fe80000011600 */
[----:B------:R-:W-:Y:S11]  /*6d80*/  LOP3.LUT P0, RZ, R0, 0x3, R46, 0x48, !PT ;  /* 0x0000000300ff7812 */ /* 0x000ff6000780482e */
[----:B------:R-:W-:Y:S02]  /*6d90*/  @!UPT UIADD3 URZ, UPT, UPT, URZ, URZ, URZ ;  /* 0x000000fffffff290 */ /* 0x000fe4000fffe0ff */
[----:B------:R-:W-:Y:S05]  /*6da0*/  @!P0 BRA `(.L_x_118) ;  /* 0x0000000000408947 */ /* 0x000fea0003800000 */
[----:B------:R-:W3:Y:S01]  /*6db0*/  LDCU.64 UR8, c[0x4][0x70] ;  /* 0x01000e00ff0877ac */ /* 0x000ee20008000a00 */
[----:B------:R-:W-:Y:S01]  /*6dc0*/  MOV R15, 0x0 ;  /* 0x00000000000f7802 */ /* 0x000fe20000000f00 */
[----:B------:R-:W-:Y:S02]  /*6dd0*/  HFMA2 R12, -RZ, RZ, 0, 5.9604644775390625e-08 ;  /* 0x00000001ff0c7431 */ /* 0x000fe400000001ff */
[----:B-1----:R-:W-:Y:S02]  /*6de0*/  IMAD.MOV.U32 R8, RZ, RZ, 0x192 ;  /* 0x00000192ff087424 */ /* 0x002fe400078e00ff */
[----:B------:R-:W-:Y:S01]  /*6df0*/  IMAD.MOV.U32 R13, RZ, RZ, RZ ;  /* 0x000000ffff0d7224 */ /* 0x000fe200078e00ff */
[----:B------:R-:W1:Y:S01]  /*6e00*/  LDCU.64 UR6, c[0x4][0x78] ;  /* 0x01000f00ff0677ac */ /* 0x000e620008000a00 */
[----:B------:R-:W2:Y:S01]  /*6e10*/  LDC.64 R14, c[0x4][R15] ;  /* 0x010000000f0e7b82 */ /* 0x000ea20000000a00 */
[----:B------:R-:W5:Y:S01]  /*6e20*/  LDCU.64 UR4, c[0x4][0x10] ;  /* 0x01000200ff0477ac */ /* 0x000f620008000a00 */
[----:B---3--:R-:W-:Y:S01]  /*6e30*/  MOV R5, UR9 ;  /* 0x0000000900057c02 */ /* 0x008fe20008000f00 */
[----:B----4-:R-:W-:Y:S01]  /*6e40*/  IMAD.U32 R4, RZ, RZ, UR8 ;  /* 0x00000008ff047e24 */ /* 0x010fe2000f8e00ff */
[----:B-1----:R-:W-:Y:S01]  /*6e50*/  MOV R7, UR7 ;  /* 0x0000000700077c02 */ /* 0x002fe20008000f00 */
[----:B------:R-:W-:Y:S01]  /*6e60*/  IMAD.U32 R6, RZ, RZ, UR6 ;  /* 0x00000006ff067e24 */ /* 0x000fe2000f8e00ff */
[----:B-----5:R-:W-:Y:S01]  /*6e70*/  MOV R11, UR5 ;  /* 0x00000005000b7c02 */ /* 0x020fe20008000f00 */
[----:B------:R-:W-:Y:S02]  /*6e80*/  IMAD.U32 R10, RZ, RZ, UR4 ;  /* 0x00000004ff0a7e24 */ /* 0x000fe4000f8e00ff */
[----:B------:R-:W-:Y:S07]  /*6e90*/  LEPC R20, `(.L_x_118) ;  /* 0x000000001014794e */ /* 0x000fee0000000000 */
[----:B--2---:R-:W-:Y:S05]  /*6ea0*/  CALL.ABS.NOINC R14 ;  /* 0x000000000e007343 */ /* 0x004fea0003c00000 */
.L_x_118:
[----:B------:R-:W-:Y:S05]  /*6eb0*/  WARPSYNC.ALL ;  /* 0x0000000000007948 */ /* 0x000fea0003800000 */
[----:B------:R-:W-:Y:S01]  /*6ec0*/  R2UR UR4, R24 ;  /* 0x00000000180472ca */ /* 0x000fe200000e0000 */
[--C-:B-1----:R-:W-:Y:S01]  /*6ed0*/  HADD2.F32 R20, -RZ, R28.reuse.H0_H0 ;  /* 0x2000001cff147230 */ /* 0x102fe20000004100 */
[----:B------:R-:W-:Y:S01]  /*6ee0*/  ISETP.NE.AND P0, PT, R56, RZ, PT ;  /* 0x000000ff3800720c */ /* 0x000fe20003f05270 */
[--C-:B------:R-:W-:Y:S01]  /*6ef0*/  HADD2.F32 R21, -RZ, R29.reuse.H1_H1 ;  /* 0x3000001dff157230 */ /* 0x100fe20000004100 */
[----:B------:R-:W-:Y:S09]  /*6f00*/  BSSY.RECONVERGENT B0, `(.L_x_119) ;  /* 0x000004c000007945 */ /* 0x000ff20003800200 */
[----:B----4-:R-:W1:Y:S02]  /*6f10*/  LDTM.16dp256bit.x4 R4, tmem[UR4+0x20] ;  /* 0x00002004000479ee */ /* 0x010e640008120000 */
[C---:B-1----:R-:W-:Y:S01]  /*6f20*/  FMUL R0, R23.reuse, R4 ;  /* 0x0000000417007220 */ /* 0x042fe20000400000 */
[----:B------:R-:W-:Y:S02]  /*6f30*/  HADD2.F32 R4, -RZ, R28.H1_H1 ;  /* 0x3000001cff047230 */ /* 0x000fe40000004100 */
[C---:B------:R-:W-:Y:S01]  /*6f40*/  FMUL R3, R23.reuse, R5 ;  /* 0x0000000517037220 */ /* 0x040fe20000400000 */
        /* <DEDUP_REMOVED lines=62> */
[----:B------:R-:W-:Y:S02]  /*7330*/  UIADD3 UR9, UPT, UPT, UR49, 0x20, URZ ;  /* 0x0000002031097890 */ /* 0x000fe4000fffe0ff */
[----:B------:R-:W-:Y:S01]  /*7340*/  UIADD3 UR8, UPT, UPT, UR44, 0x1200, URZ ;  /* 0x000012002c087890 */ /* 0x000fe2000fffe0ff */
[----:B------:R-:W-:Y:S01]  /*7350*/  UMOV UR10, UR50 ;  /* 0x00000032000a7c82 */ /* 0x000fe20008000000 */
[----:B------:R-:W-:Y:S01]  /*7360*/  UMOV UR11, UR36 ;  /* 0x00000024000b7c82 */ /* 0x000fe20008000000 */
[----:B---3--:R-:W-:Y:S04]  /*7370*/  UIADD3 UR4, UP0, UPT, UR6, 0x680, URZ ;  /* 0x0000068006047890 */ /* 0x008fe8000ff1e0ff */
[----:B------:R-:W-:Y:S09]  /*7380*/  UIADD3.X UR5, UPT, UPT, URZ, UR7, URZ, UP0, !UPT ;  /* 0x00000007ff057290 */ /* 0x000ff200087fe4ff */
[----:B------:R3:W-:Y:S01]  /*7390*/  UTMASTG.3D [UR8], [UR4] ;  /* 0x00000008040073b5 */ /* 0x0007e20008010000 */
[----:B------:R0:W-:Y:S01]  /*73a0*/  UTMACMDFLUSH ;  /* 0x00000000000079b7 */ /* 0x0001e20000000000 */
[----:B---3--:R-:W-:Y:S04]  /*73b0*/  DEPBAR.LE SB0, 0x1 ;  /* 0x000080400000791a */ /* 0x008fe80000000000 */
.L_x_120:
[----:B------:R-:W-:Y:S05]  /*73c0*/  BSYNC.RECONVERGENT B0 ;  /* 0x0000000000007941 */ /* 0x000fea0003800200 */
.L_x_119:
[----:B------:R-:W-:Y:S01]  /*73d0*/  BAR.SYNC.DEFER_BLOCKING 0x1, 0x80 ;  /* 0x0042000000007b1d */ /* 0x000fe20000010000 */
[----:B------:R-:W-:Y:S01]  /*73e0*/  ISETP.NE.AND P1, PT, R57, RZ, PT ;  /* 0x000000ff3900720c */ /* 0x000fe20003f25270 */
[----:B------:R-:W-:Y:S01]  /*73f0*/  UISETP.GT.U32.AND UP0, UPT, UR46, -0x3, UPT ;  /* 0xfffffffd2e00788c */ /* 0x000fe2000bf04070 */
[----:B------:R-:W-:Y:S11]  /*7400*/  LEA R5, R27, UR44, 0x3 ;  /* 0x0000002c1b057c11 */ /* 0x000ff6000f8e18ff */
        /* <DEDUP_REMOVED lines=11> */
.L_x_121:
        /* <DEDUP_REMOVED lines=14> */
.L_x_125:
[----:B------:R-:W-:Y:S05]  /*75a0*/  BSYNC B0 ;  /* 0x0000000000007941 */ /* 0x000fea0003800000 */
.L_x_124:
[----:B------:R-:W-:Y:S11]  /*75b0*/  ISETP.NE.AND P0, PT, R62, RZ, PT ;  /* 0x000000ff3e00720c */ /* 0x000ff60003f05270 */
[----:B------:R-:W-:Y:S02]  /*75c0*/  @!UPT UIADD3 URZ, UPT, UPT, URZ, URZ, URZ ;  /* 0x000000fffffff290 */ /* 0x000fe4000fffe0ff */
[----:B------:R-:W-:Y:S05]  /*75d0*/  @P0 WARPSYNC.ALL ;  /* 0x0000000000000948 */ /* 0x000fea0003800000 */
[----:B------:R4:W1:Y:S04]  /*75e0*/  @P0 LDSM.16.M88.4 R28, [R27+UR44+0x200] ;  /* 0x0002002c1b1c083b */ /* 0x0008680008000200 */
[----:B------:R4:W1:Y:S02]  /*75f0*/  @P0 LDSM.16.M88.4 R36, [R3+0x200] ;  /* 0x000200000324083b */ /* 0x0008640000000200 */
.L_x_123:
[----:B------:R-:W-:Y:S05]  /*7600*/  BSYNC B1 ;  /* 0x0000000000017941 */ /* 0x000fea0003800000 */
.L_x_122:
        /* <DEDUP_REMOVED lines=14> */
[----:B------:R-:W-:Y:S01]  /*76f0*/  IMAD.U32 R4, RZ, RZ, UR8 ;  /* 0x00000008ff047e24 */ /* 0x000fe2000f8e00ff */
[----:B-1----:R-:W-:Y:S01]  /*7700*/  MOV R7, UR7 ;  /* 0x0000000700077c02 */ /* 0x002fe20008000f00 */
[----:B------:R-:W-:Y:S01]  /*7710*/  IMAD.U32 R6, RZ, RZ, UR6 ;  /* 0x00000006ff067e24 */ /* 0x000fe2000f8e00ff */
[----:B-----5:R-:W-:Y:S01]  /*7720*/  MOV R11, UR5 ;  /* 0x00000005000b7c02 */ /* 0x020fe20008000f00 */
[----:B------:R-:W-:Y:S02]  /*7730*/  IMAD.U32 R10, RZ, RZ, UR4 ;  /* 0x00000004ff0a7e24 */ /* 0x000fe4000f8e00ff */
[----:B------:R-:W-:Y:S07]  /*7740*/  LEPC R20, `(.L_x_127) ;  /* 0x000000001014794e */ /* 0x000fee0000000000 */
[----:B--2-4-:R-:W-:Y:S05]  /*7750*/  CALL.ABS.NOINC R14 ;  /* 0x000000000e007343 */ /* 0x014fea0003c00000 */
.L_x_127:
[----:B------:R-:W-:Y:S01]  /*7760*/  ISETP.NE.AND P0, PT, R56, RZ, PT ;  /* 0x000000ff3800720c */ /* 0x000fe20003f05270 */
[----:B------:R-:W-:Y:S05]  /*7770*/  WARPSYNC.ALL ;  /* 0x0000000000007948 */ /* 0x000fea0003800000 */
[----:B------:R-:W-:Y:S01]  /*7780*/  R2UR UR4, R24 ;  /* 0x00000000180472ca */ /* 0x000fe200000e0000 */
[----:B------:R-:W3:Y:S01]  /*7790*/  S2UR UR5, SR_CgaCtaId ;  /* 0x00000000000579c3 */ /* 0x000ee20000008800 */
[--C-:B-1----:R-:W-:Y:S01]  /*77a0*/  HADD2.F32 R0, -RZ, R28.reuse.H0_H0 ;  /* 0x2000001cff007230 */ /* 0x102fe20000004100 */
[----:B------:R-:W-:Y:S01]  /*77b0*/  BSSY.RECONVERGENT B0, `(.L_x_128) ;  /* 0x0000052000007945 */ /* 0x000fe20003800200 */
[----:B----4-:R-:W-:Y:S02]  /*77c0*/  HADD2.F32 R3, -RZ, R28.H1_H1 ;  /* 0x3000001cff037230 */ /* 0x010fe40000004100 */
[--C-:B------:R-:W-:Y:S02]  /*77d0*/  HADD2.F32 R20, -RZ, R29.reuse.H0_H0 ;  /* 0x2000001dff147230 */ /* 0x100fe40000004100 */
[----:B------:R-:W-:Y:S02]  /*77e0*/  HADD2.F32 R21, -RZ, R29.H1_H1 ;  /* 0x3000001dff157230 */ /* 0x000fe40000004100 */
[--C-:B------:R-:W-:Y:S02]  /*77f0*/  HADD2.F32 R24, -RZ, R30.reuse.H0_H0 ;  /* 0x2000001eff187230 */ /* 0x100fe40000004100 */
[--C-:B------:R-:W-:Y:S01]  /*7800*/  HADD2.F32 R27, -RZ, R31.reuse.H0_H0 ;  /* 0x2000001fff1b7230 */ /* 0x100fe20000004100 */
[----:B------:R-:W1:Y:S01]  /*7810*/  LDTM.16dp256bit.x4 R4, tmem[UR4+0x40] ;  /* 0x00004004000479ee */ /* 0x000e620008120000 */
[----:B------:R-:W-:Y:S01]  /*7820*/  R2UR UR4, R26 ;  /* 0x000000001a0472ca */ /* 0x000fe200000e0000 */
[----:B------:R-:W-:Y:S01]  /*7830*/  NOP ;  /* 0x0000000000007918 */ /* 0x000fe20000000000 */
[----:B------:R-:W-:Y:S02]  /*7840*/  HADD2.F32 R26, -RZ, R30.H1_H1 ;  /* 0x3000001eff1a7230 */ /* 0x000fe40000004100 */
[----:B------:R-:W-:Y:S02]  /*7850*/  HADD2.F32 R28, -RZ, R31.H1_H1 ;  /* 0x3000001fff1c7230 */ /* 0x000fe40000004100 */
[--C-:B------:R-:W-:Y:S02]  /*7860*/  HADD2.F32 R29, -RZ, R36.reuse.H0_H0 ;  /* 0x20000024ff1d7230 */ /* 0x100fe40000004100 */
[----:B------:R-:W-:Y:S02]  /*7870*/  HADD2.F32 R30, -RZ, R36.H1_H1 ;  /* 0x30000024ff1e7230 */ /* 0x000fe40000004100 */
[--C-:B------:R-:W-:Y:S02]  /*7880*/  HADD2.F32 R31, -RZ, R37.reuse.H0_H0 ;  /* 0x20000025ff1f7230 */ /* 0x100fe40000004100 */
[----:B------:R-:W-:Y:S01]  /*7890*/  HADD2.F32 R32, -RZ, R37.H1_H1 ;  /* 0x30000025ff207230 */ /* 0x000fe20000004100 */
[----:B------:R-:W-:Y:S01]  /*78a0*/  UIADD3 UR4, UPT, UPT, UR4, 0x120, URZ ;  /* 0x0000012004047890 */ /* 0x000fe2000fffe0ff */
[--C-:B------:R-:W-:Y:S02]  /*78b0*/  HADD2.F32 R33, -RZ, R38.reuse.H0_H0 ;  /* 0x20000026ff217230 */ /* 0x100fe40000004100 */
[----:B------:R-:W-:Y:S02]  /*78c0*/  HADD2.F32 R34, -RZ, R38.H1_H1 ;  /* 0x30000026ff227230 */ /* 0x000fe40000004100 */
[--C-:B------:R-:W-:Y:S02]  /*78d0*/  HADD2.F32 R35, -RZ, R39.reuse.H0_H0 ;  /* 0x20000027ff237230 */ /* 0x100fe40000004100 */
[----:B------:R-:W-:Y:S02]  /*78e0*/  HADD2.F32 R36, -RZ, R39.H1_H1 ;  /* 0x30000027ff247230 */ /* 0x000fe40000004100 */
[C---:B-1----:R-:W-:Y:S01]  /*78f0*/  FMUL R4, R23.reuse, R4 ;  /* 0x0000000417047220 */ /* 0x042fe20000400000 */
[----:B---3--:R-:W-:Y:S01]  /*7900*/  UPRMT UR4, UR5, 0x654, UR4 ;  /* 0x0000065405047896 */ /* 0x008fe20008000004 */
[C---:B------:R-:W-:Y:S01]  /*7910*/  FMUL R5, R23.reuse, R5 ;  /* 0x0000000517057220 */ /* 0x040fe20000400000 */
[----:B------:R-:W-:Y:S01]  /*7920*/  FMUL R6, R23, R6 ;  /* 0x0000000617067220 */ /* 0x000fe20000400000 */
[----:B------:R-:W-:Y:S01]  /*7930*/  FFMA R4, R25, R0, R4 ;  /* 0x0000000019047223 */ /* 0x000fe20000000004 */
[----:B------:R-:W-:Y:S01]  /*7940*/  FMUL R7, R23, R7 ;  /* 0x0000000717077220 */ /* 0x000fe20000400000 */
[C---:B------:R-:W-:Y:S01]  /*7950*/  FFMA R5, R25.reuse, R3, R5 ;  /* 0x0000000319057223 */ /* 0x040fe20000000005 */
[----:B------:R-:W-:Y:S01]  /*7960*/  FFMA R6, R25, R20, R6 ;  /* 0x0000001419067223 */ /* 0x000fe20000000006 */
[----:B------:R-:W-:Y:S01]  /*7970*/  FMUL R8, R23, R8 ;  /* 0x0000000817087220 */ /* 0x000fe20000400000 */
[----:B------:R-:W-:Y:S01]  /*7980*/  FFMA R7, R25, R21, R7 ;  /* 0x0000001519077223 */ /* 0x000fe20000000007 */
[----:B------:R-:W-:Y:S01]  /*7990*/  SYNCS.ARRIVE.TRANS64.RED.A1T0 RZ, [UR4], RZ ;  /* 0x000000ffffff79a7 */ /* 0x000fe20008100404 */
[----:B------:R-:W-:Y:S01]  /*79a0*/  F2FP.F16.F32.PACK_AB R4, R5, R4 ;  /* 0x000000040504723e */ /* 0x000fe200000000ff */
[----:B------:R-:W-:Y:S01]  /*79b0*/  FFMA R8, R25, R24, R8 ;  /* 0x0000001819087223 */ /* 0x000fe20000000008 */
[----:B------:R-:W-:Y:S01]  /*79c0*/  FMUL R9, R23, R9 ;  /* 0x0000000917097220 */ /* 0x000fe20000400000 */
[----:B------:R-:W-:Y:S01]  /*79d0*/  F2FP.F16.F32.PACK_AB R5, R7, R6 ;  /* 0x000000060705723e */ /* 0x000fe200000000ff */
[C---:B------:R-:W-:Y:S01]  /*79e0*/  FMUL R0, R23.reuse, R10 ;  /* 0x0000000a17007220 */ /* 0x040fe20000400000 */
[C---:B------:R-:W-:Y:S01]  /*79f0*/  FMUL R3, R23.reuse, R11 ;  /* 0x0000000b17037220 */ /* 0x040fe20000400000 */
[----:B------:R-:W-:Y:S01]  /*7a00*/  FMUL R10, R23, R12 ;  /* 0x0000000c170a7220 */ /* 0x000fe20000400000 */
[----:B------:R-:W-:Y:S01]  /*7a10*/  FFMA R9, R25, R26, R9 ;  /* 0x0000001a19097223 */ /* 0x000fe20000000009 */
        /* <DEDUP_REMOVED lines=43> */
.L_x_129:
[----:B------:R-:W-:Y:S05]  /*7cd0*/  BSYNC.RECONVERGENT B0 ;  /* 0x0000000000007941 */ /* 0x000fea0003800200 */
.L_x_128:
[----:B------:R-:W-:Y:S01]  /*7ce0*/  BAR.SYNC.DEFER_BLOCKING 0x1, 0x80 ;  /* 0x0042000000007b1d */ /* 0x000fe20000010000 */
[----:B------:R-:W-:Y:S01]  /*7cf0*/  UIADD3 UR4, UPT, UPT, UR46, 0x1, URZ ;  /* 0x000000012e047890 */ /* 0x000fe2000fffe0ff */
[----:B------:R-:W-:Y:S03]  /*7d00*/  IADD3 R22, PT, PT, R22, 0x1, RZ ;  /* 0x0000000116167810 */ /* 0x000fe60007ffe0ff */
[----:B------:R-:W-:Y:S09]  /*7d10*/  UISETP.GT.U32.AND UP0, UPT, UR4, -0x3, UPT ;  /* 0xfffffffd0400788c */ /* 0x000ff2000bf04070 */
[----:B------:R-:W-:Y:S05]  /*7d20*/  BRA.U UP0, `(.L_x_130) ;  /* 0x0000000100287547 */ /* 0x000fea000b800000 */
[----:B------:R-:W3:Y:S01]  /*7d30*/  S2R R0, SR_CgaCtaId ;  /* 0x0000000000007919 */ /* 0x000ee20000008800 */
[----:B------:R-:W-:Y:S01]  /*7d40*/  ISETP.NE.AND P0, PT, R57, RZ, PT ;  /* 0x000000ff3900720c */ /* 0x000fe20003f05270 */
[----:B------:R-:W-:Y:S01]  /*7d50*/  IMAD.U32 R3, RZ, RZ, UR45 ;  /* 0x0000002dff037e24 */ /* 0x000fe2000f8e00ff */
[----:B------:R-:W-:Y:S04]  /*7d60*/  UIADD3 UR4, UPT, UPT, UR45, 0x1, URZ ;  /* 0x000000012d047890 */ /* 0x000fe8000fffe0ff */
[----:B------:R-:W-:Y:S04]  /*7d70*/  UISETP.NE.AND UP0, UPT, UR4, 0x3, UPT ;  /* 0x000000030400788c */ /* 0x000fe8000bf05270 */
[----:B------:R-:W-:Y:S03]  /*7d80*/  USEL UR45, UR4, URZ, UP0 ;  /* 0x000000ff042d7287 */ /* 0x000fe60008000000 */
[----:B------:R-:W-:Y:S05]  /*7d90*/  @P0 LEA R3, R3, UR44, 0x3 ;  /* 0x0000002c03030c11 */ /* 0x000fea000f8e18ff */
[----:B------:R-:W-:Y:S05]  /*7da0*/  @P0 VIADD R3, R3, 0xb8 ;  /* 0x000000b803030836 */ /* 0x000fea0000000000 */
[----:B---3--:R-:W-:Y:S04]  /*7db0*/  @P0 PRMT R0, R0, 0x654, R3 ;  /* 0x0000065400000816 */ /* 0x008fe80000000003 */
[----:B------:R3:W-:Y:S03]  /*7dc0*/  @P0 SYNCS.ARRIVE.TRANS64.RED.A1T0 RZ, [R0+URZ], RZ ;  /* 0x000000ff00ff09a7 */ /* 0x0007e600081004ff */
.L_x_130:
[----:B------:R-:W-:Y:S01]  /*7dd0*/  R2UR UR4, R47 ;  /* 0x000000002f0472ca */ /* 0x000fe200000e0000 */
[----:B------:R-:W-:Y:S01]  /*7de0*/  UISETP.NE.AND UP0, UPT, UR60, URZ, UPT ;  /* 0x000000ff3c00728c */ /* 0x000fe2000bf05270 */
[----:B------:R-:W-:Y:S01]  /*7df0*/  ISETP.NE.AND P0, PT, R51, 0x2, PT ;  /* 0x000000023300780c */ /* 0x000fe20003f05270 */
[----:B------:R-:W-:Y:S01]  /*7e00*/  UIADD3 UR24, UPT, UPT, UR37, UR61, URZ ;  /* 0x0000003d25187290 */ /* 0x000fe2000fffe0ff */
[----:B------:R-:W-:Y:S01]  /*7e10*/  ISETP.NE.AND P1, PT, R22, 0x4, PT ;  /* 0x000000041600780c */ /* 0x000fe20003f25270 */
[----:B------:R-:W-:Y:S01]  /*7e20*/  UIADD3 UR46, UPT, UPT, UR46, 0x3, URZ ;  /* 0x000000032e2e7890 */ /* 0x000fe2000fffe0ff */
[----:B------:R-:W-:Y:S01]  /*7e30*/  SEL R3, RZ, 0x1, P0 ;  /* 0x00000001ff037807 */ /* 0x000fe20000000000 */
[----:B------:R-:W-:Y:S01]  /*7e40*/  UMOV UR36, UR59 ;  /* 0x0000003b00247c82 */ /* 0x000fe20008000000 */
[----:B---3--:R-:W-:Y:S02]  /*7e50*/  SEL R0, RZ, 0x1, P1 ;  /* 0x00000001ff007807 */ /* 0x008fe40000800000 */
[----:B------:R-:W-:Y:S02]  /*7e60*/  LOP3.LUT R52, R52, R3, RZ, 0x3c, !PT ;  /* 0x0000000334347212 */ /* 0x000fe400078e3cff */
[----:B------:R-:W-:Y:S01]  /*7e70*/  LOP3.LUT R53, R53, R0, RZ, 0x3c, !PT ;  /* 0x0000000035357212 */ /* 0x000fe200078e3cff */
[----:B------:R-:W-:Y:S01]  /*7e80*/  UIADD3 UR20, UPT, UPT, UR38, UR4, URZ ;  /* 0x0000000426147290 */ /* 0x000fe2000fffe0ff */
[----:B------:R-:W-:Y:S02]  /*7e90*/  SEL R51, R51, RZ, P0 ;  /* 0x000000ff33337207 */ /* 0x000fe40000000000 */
[----:B------:R-:W-:Y:S01]  /*7ea0*/  SEL R22, R22, RZ, P1 ;  /* 0x000000ff16167207 */ /* 0x000fe20000800000 */
[----:B------:R-:W-:Y:S08]  /*7eb0*/  BRA.U UP0, `(.L_x_131) ;  /* 0xffffffd500c47547 */ /* 0x000ff0000b83ffff */
[----:B------:R-:W-:-:S13]  /*7ec0*/  R2UR UR4, R48 ;  /* 0x00000000300472ca */ /* 0x000fda00000e0000 */
[----:B------:R-:W-:-:S09]  /*7ed0*/  UISETP.NE.AND UP0, UPT, UR4, URZ, UPT ;  /* 0x000000ff0400728c */ /* 0x000fd2000bf05270 */
[----:B------:R-:W-:Y:S05]  /*7ee0*/  BRA.U !UP0, `(.L_x_132) ;  /* 0x0000000108487547 */ /* 0x000fea000b800000 */
[----:B------:R-:W3:Y:S02]  /*7ef0*/  LDCU.64 UR4, c[0x0][0x890] ;  /* 0x00011200ff0477ac */ /* 0x000ee40008000a00 */
[----:B---3--:R-:W-:-:S04]  /*7f00*/  UISETP.NE.U32.AND UP0, UPT, UR4, URZ, UPT ;  /* 0x000000ff0400728c */ /* 0x008fc8000bf05070 */
[----:B------:R-:W-:-:S09]  /*7f10*/  UISETP.NE.AND.EX UP0, UPT, UR5, URZ, UPT, UP0 ;  /* 0x000000ff0500728c */ /* 0x000fd2000bf05300 */
[----:B------:R-:W-:Y:S05]  /*7f20*/  BRA.U UP0, `(.L_x_133) ;  /* 0x00000001000c7547 */ /* 0x000fea000b800000 */
[----:B------:R-:W-:-:S13]  /*7f30*/  FSETP.NEU.AND P0, PT, R25, RZ, PT ;  /* 0x000000ff1900720b */ /* 0x000fda0003f0d000 */
[----:B------:R-:W-:Y:S05]  /*7f40*/  @!P0 EXIT ;  /* 0x000000000000894d */ /* 0x000fea0003800000 */
[----:B------:R-:W-:Y:S05]  /*7f50*/  BRA `(.L_x_132) ;  /* 0x00000000002c7947 */ /* 0x000fea0003800000 */
.L_x_133:
[----:B------:R-:W-:Y:S01]  /*7f60*/  ISETP.NE.AND P0, PT, R50, RZ, PT ;  /* 0x000000ff3200720c */ /* 0x000fe20003f05270 */
[----:B------:R-:W-:-:S12]  /*7f70*/  BSSY.RECONVERGENT B0, `(.L_x_132) ;  /* 0x0000009000007945 */ /* 0x000fd80003800200 */
[----:B------:R-:W-:Y:S05]  /*7f80*/  @P0 BRA `(.L_x_134) ;  /* 0x0000000000140947 */ /* 0x000fea0003800000 */
[----:B------:R-:W3:Y:S02]  /*7f90*/  LDCU.64 UR4, c[0x0][0x888] ;  /* 0x00011100ff0477ac */ /* 0x000ee40008000a00 */
[----:B---3--:R-:W-:-:S04]  /*7fa0*/  ISETP.NE.U32.AND P0, PT, RZ, UR4, PT ;  /* 0x00000004ff007c0c */ /* 0x008fc8000bf05070 */
[----:B------:R-:W-:-:S13]  /*7fb0*/  ISETP.NE.AND.EX P0, PT, RZ, UR5, PT, P0 ;  /* 0x00000005ff007c0c */ /* 0x000fda000bf05300 */
[----:B------:R-:W-:Y:S05]  /*7fc0*/  @!P0 EXIT ;  /* 0x000000000000894d */ /* 0x000fea0003800000 */
[----:B------:R-:W-:Y:S05]  /*7fd0*/  BRA `(.L_x_135) ;  /* 0x0000000000087947 */ /* 0x000fea0003800000 */
.L_x_134:
[----:B------:R-:W-:-:S13]  /*7fe0*/  FSETP.NEU.AND P0, PT, R25, RZ, PT ;  /* 0x000000ff1900720b */ /* 0x000fda0003f0d000 */
[----:B------:R-:W-:Y:S05]  /*7ff0*/  @!P0 EXIT ;  /* 0x000000000000894d */ /* 0x000fea0003800000 */
.L_x_135:
[----:B------:R-:W-:Y:S05]  /*8000*/  BSYNC.RECONVERGENT B0 ;  /* 0x0000000000007941 */ /* 0x000fea0003800200 */
.L_x_132:
[----:B------:R-:W3:Y:S01]  /*8010*/  S2UR UR5, SR_CgaCtaId ;  /* 0x00000000000579c3 */ /* 0x000ee20000008800 */
[----:B------:R-:W-:Y:S01]  /*8020*/  ULEA UR4, UR45, UR44, 0x3 ;  /* 0x0000002c2d047291 */ /* 0x000fe2000f8e18ff */
[----:B------:R-:W-:-:S04]  /*8030*/  DEPBAR.LE SB0, 0x0 ;  /* 0x000080000000791a */ /* 0x000fc80000000000 */
[----:B------:R-:W-:-:S04]  /*8040*/  UIADD3 UR4, UPT, UPT, UR4, 0xb8, URZ ;  /* 0x000000b804047890 */ /* 0x000fc8000fffe0ff */
[----:B---3--:R-:W-:-:S09]  /*8050*/  UPRMT UR4, UR5, 0x654, UR4 ;  /* 0x0000065405047896 */ /* 0x008fd20008000004 */
[----:B------:R-:W-:Y:S01]  /*8060*/  SYNCS.ARRIVE.TRANS64.RED.A1T0 RZ, [UR4], RZ ;  /* 0x000000ffffff79a7 */ /* 0x000fe20008100404 */
[----:B------:R-:W-:Y:S05]  /*8070*/  EXIT ;  /* 0x000000000000794d */ /* 0x000fea0003800000 */
.L_x_25:
[----:B--2---:R2:W3:Y:S02]  /*8080*/  SYNCS.PHASECHK.TRANS64.TRYWAIT P0, [R0+URZ+0x150], R2 ;  /* 0x00015002000075a7 */ /* 0x0044e400080011ff */
[----:B---3--:R-:W-:Y:S05]  /*8090*/  @!P0 NANOSLEEP.SYNCS 0x989680 ;  /* 0x009896800000895d */ /* 0x008fea0003900000 */
[----:B------:R-:W3:Y:S02]  /*80a0*/  @!P0 SYNCS.PHASECHK.TRANS64 P0, [R0+URZ+0x150], R2 ;  /* 0x00015002000085a7 */ /* 0x000ee400080010ff */
[----:B---3--:R-:W-:Y:S05]  /*80b0*/  @!P0 BRA `(.L_x_25) ;  /* 0xfffffffc00f08947 */ /* 0x008fea000383ffff */
[----:B------:R-:W-:Y:S05]  /*80c0*/  BRA `(.L_x_136) ;  /* 0xffffff9800407947 */ /* 0x000fea000383ffff */
.L_x_28:
[----:B--2---:R-:W-:Y:S07]  /*80d0*/  MOV R0, UR33 ;  /* 0x0000002100007c02 */ /* 0x004fee0008000f00 */
.L_x_137:
[----:B--2---:R2:W3:Y:S02]  /*80e0*/  SYNCS.PHASECHK.TRANS64.TRYWAIT P0, [R0+URZ+0x50], R3 ;  /* 0x00005003000075a7 */ /* 0x0044e400080011ff */
[----:B---3--:R-:W-:Y:S05]  /*80f0*/  @!P0 NANOSLEEP.SYNCS 0x989680 ;  /* 0x009896800000895d */ /* 0x008fea0003900000 */
[----:B------:R-:W3:Y:S02]  /*8100*/  @!P0 SYNCS.PHASECHK.TRANS64 P0, [R0+URZ+0x50], R3 ;  /* 0x00005003000085a7 */ /* 0x000ee400080010ff */
[----:B---3--:R-:W-:Y:S05]  /*8110*/  @!P0 BRA `(.L_x_137) ;  /* 0xfffffffc00f08947 */ /* 0x008fea000383ffff */
[----:B------:R-:W-:Y:S05]  /*8120*/  BRA `(.L_x_27) ;  /* 0xffffff9800807947 */ /* 0x000fea000383ffff */
.L_x_35:
[----:B-1----:R-:W-:Y:S07]  /*8130*/  MOV R0, UR9 ;  /* 0x0000000900007c02 */ /* 0x002fee0008000f00 */
.L_x_138:
[----:B-1----:R1:W2:Y:S02]  /*8140*/  SYNCS.PHASECHK.TRANS64.TRYWAIT P0, [R0+URZ+0x50], R3 ;  /* 0x00005003000075a7 */ /* 0x0022a400080011ff */
[----:B--2---:R-:W-:Y:S05]  /*8150*/  @!P0 NANOSLEEP.SYNCS 0x989680 ;  /* 0x009896800000895d */ /* 0x004fea0003900000 */
[----:B------:R-:W2:Y:S02]  /*8160*/  @!P0 SYNCS.PHASECHK.TRANS64 P0, [R0+URZ+0x50], R3 ;  /* 0x00005003000085a7 */ /* 0x000ea400080010ff */
[----:B--2---:R-:W-:Y:S05]  /*8170*/  @!P0 BRA `(.L_x_138) ;  /* 0xfffffffc00f08947 */ /* 0x004fea000383ffff */
[----:B------:R-:W-:Y:S05]  /*8180*/  BRA `(.L_x_34) ;  /* 0xffffff9c00407947 */ /* 0x000fea000383ffff */
.L_x_40:
[----:B-1----:R1:W2:Y:S02]  /*8190*/  SYNCS.PHASECHK.TRANS64.TRYWAIT P0, [R3+URZ+0xe0], R0 ;  /* 0x0000e000030075a7 */ /* 0x0022a400080011ff */
[----:B--2---:R-:W-:Y:S05]  /*81a0*/  @!P0 NANOSLEEP.SYNCS 0x989680 ;  /* 0x009896800000895d */ /* 0x004fea0003900000 */
[----:B------:R-:W2:Y:S02]  /*81b0*/  @!P0 SYNCS.PHASECHK.TRANS64 P0, [R3+URZ+0xe0], R0 ;  /* 0x0000e000030085a7 */ /* 0x000ea400080010ff */
[----:B--2---:R-:W-:Y:S05]  /*81c0*/  @!P0 BRA `(.L_x_40) ;  /* 0xfffffffc00f08947 */ /* 0x004fea000383ffff */
[----:B------:R-:W-:Y:S05]  /*81d0*/  BRA `(.L_x_139) ;  /* 0xffffff9c00e07947 */ /* 0x000fea000383ffff */
.L_x_44:
[----:B------:R-:W-:-:S07]  /*81e0*/  MOV R0, UR4 ;  /* 0x0000000400007c02 */ /* 0x000fce0008000f00 */
.L_x_140:
[----:B-1----:R1:W2:Y:S02]  /*81f0*/  SYNCS.PHASECHK.TRANS64.TRYWAIT P0, [R0+URZ], R2 ;  /* 0x00000002000075a7 */ /* 0x0022a400080011ff */
[----:B--2---:R-:W-:Y:S05]  /*8200*/  @!P0 NANOSLEEP.SYNCS 0x989680 ;  /* 0x009896800000895d */ /* 0x004fea0003900000 */
[----:B------:R-:W2:Y:S02]  /*8210*/  @!P0 SYNCS.PHASECHK.TRANS64 P0, [R0+URZ], R2 ;  /* 0x00000002000085a7 */ /* 0x000ea400080010ff */
[----:B--2---:R-:W-:Y:S05]  /*8220*/  @!P0 BRA `(.L_x_140) ;  /* 0xfffffffc00f08947 */ /* 0x004fea000383ffff */
[----:B------:R-:W-:Y:S05]  /*8230*/  BRA `(.L_x_141) ;  /* 0xffffffa400887947 */ /* 0x000fea000383ffff */
.L_x_45:
[----:B------:R-:W-:-:S07]  /*8240*/  MOV R0, UR5 ;  /* 0x0000000500007c02 */ /* 0x000fce0008000f00 */
.L_x_142:
[----:B-1----:R1:W2:Y:S02]  /*8250*/  SYNCS.PHASECHK.TRANS64.TRYWAIT P0, [R0+URZ], R3 ;  /* 0x00000003000075a7 */ /* 0x0022a400080011ff */
[----:B--2---:R-:W-:Y:S05]  /*8260*/  @!P0 NANOSLEEP.SYNCS 0x989680 ;  /* 0x009896800000895d */ /* 0x004fea0003900000 */
[----:B------:R-:W2:Y:S02]  /*8270*/  @!P0 SYNCS.PHASECHK.TRANS64 P0, [R0+URZ], R3 ;  /* 0x00000003000085a7 */ /* 0x000ea400080010ff */
[----:B--2---:R-:W-:Y:S05]  /*8280*/  @!P0 BRA `(.L_x_142) ;  /* 0xfffffffc00f08947 */ /* 0x004fea000383ffff */
[----:B------:R-:W-:Y:S05]  /*8290*/  BRA `(.L_x_143) ;  /* 0xffffffa400947947 */ /* 0x000fea000383ffff */
.L_x_46:
[----:B------:R-:W-:-:S07]  /*82a0*/  MOV R0, UR5 ;  /* 0x0000000500007c02 */ /* 0x000fce0008000f00 */
.L_x_144:
[----:B-1----:R1:W2:Y:S02]  /*82b0*/  SYNCS.PHASECHK.TRANS64.TRYWAIT P0, [R0+URZ], R3 ;  /* 0x00000003000075a7 */ /* 0x0022a400080011ff */
[----:B--2---:R-:W-:Y:S05]  /*82c0*/  @!P0 NANOSLEEP.SYNCS 0x989680 ;  /* 0x009896800000895d */ /* 0x004fea0003900000 */
[----:B------:R-:W2:Y:S02]  /*82d0*/  @!P0 SYNCS.PHASECHK.TRANS64 P0, [R0+URZ], R3 ;  /* 0x00000003000085a7 */ /* 0x000ea400080010ff */
[----:B--2---:R-:W-:Y:S05]  /*82e0*/  @!P0 BRA `(.L_x_144) ;  /* 0xfffffffc00f08947 */ /* 0x004fea000383ffff */
[----:B------:R-:W-:Y:S05]  /*82f0*/  BRA `(.L_x_145) ;  /* 0xffffffa400a07947 */ /* 0x000fea000383ffff */
.L_x_47:
[----:B------:R-:W-:-:S07]  /*8300*/  MOV R0, UR5 ;  /* 0x0000000500007c02 */ /* 0x000fce0008000f00 */
.L_x_146:
[----:B-1----:R1:W2:Y:S02]  /*8310*/  SYNCS.PHASECHK.TRANS64.TRYWAIT P0, [R0+URZ], R3 ;  /* 0x00000003000075a7 */ /* 0x0022a400080011ff */
[----:B--2---:R-:W-:Y:S05]  /*8320*/  @!P0 NANOSLEEP.SYNCS 0x989680 ;  /* 0x009896800000895d */ /* 0x004fea0003900000 */
[----:B------:R-:W2:Y:S02]  /*8330*/  @!P0 SYNCS.PHASECHK.TRANS64 P0, [R0+URZ], R3 ;  /* 0x00000003000085a7 */ /* 0x000ea400080010ff */
[----:B--2---:R-:W-:Y:S05]  /*8340*/  @!P0 BRA `(.L_x_146) ;  /* 0xfffffffc00f08947 */ /* 0x004fea000383ffff */
[----:B------:R-:W-:Y:S05]  /*8350*/  BRA `(.L_x_147) ;  /* 0xffffffa400ac7947 */ /* 0x000fea000383ffff */
.L_x_48:
[----:B------:R-:W-:-:S07]  /*8360*/  MOV R0, UR5 ;  /* 0x0000000500007c02 */ /* 0x000fce0008000f00 */
.L_x_148:
[----:B-1----:R1:W2:Y:S02]  /*8370*/  SYNCS.PHASECHK.TRANS64.TRYWAIT P0, [R0+URZ], R3 ;  /* 0x00000003000075a7 */ /* 0x0022a400080011ff */
[----:B--2---:R-:W-:Y:S05]  /*8380*/  @!P0 NANOSLEEP.SYNCS 0x989680 ;  /* 0x009896800000895d */ /* 0x004fea0003900000 */
[----:B------:R-:W2:Y:S02]  /*8390*/  @!P0 SYNCS.PHASECHK.TRANS64 P0, [R0+URZ], R3 ;  /* 0x00000003000085a7 */ /* 0x000ea400080010ff */
[----:B--2---:R-:W-:Y:S05]  /*83a0*/  @!P0 BRA `(.L_x_148) ;  /* 0xfffffffc00f08947 */ /* 0x004fea000383ffff */
[----:B------:R-:W-:Y:S05]  /*83b0*/  BRA `(.L_x_149) ;  /* 0xffffffa400b87947 */ /* 0x000fea000383ffff */
.L_x_49:
[----:B------:R-:W-:-:S07]  /*83c0*/  MOV R0, UR5 ;  /* 0x0000000500007c02 */ /* 0x000fce0008000f00 */
.L_x_150:
[----:B-1----:R1:W2:Y:S02]  /*83d0*/  SYNCS.PHASECHK.TRANS64.TRYWAIT P0, [R0+URZ], R3 ;  /* 0x00000003000075a7 */ /* 0x0022a400080011ff */
[----:B--2---:R-:W-:Y:S05]  /*83e0*/  @!P0 NANOSLEEP.SYNCS 0x989680 ;  /* 0x009896800000895d */ /* 0x004fea0003900000 */
[----:B------:R-:W2:Y:S02]  /*83f0*/  @!P0 SYNCS.PHASECHK.TRANS64 P0, [R0+URZ], R3 ;  /* 0x00000003000085a7 */ /* 0x000ea400080010ff */
[----:B--2---:R-:W-:Y:S05]  /*8400*/  @!P0 BRA `(.L_x_150) ;  /* 0xfffffffc00f08947 */ /* 0x004fea000383ffff */
[----:B------:R-:W-:Y:S05]  /*8410*/  BRA `(.L_x_151) ;  /* 0xffffffa400c47947 */ /* 0x000fea000383ffff */
.L_x_50:
[----:B------:R-:W-:-:S07]  /*8420*/  MOV R0, UR5 ;  /* 0x0000000500007c02 */ /* 0x000fce0008000f00 */
.L_x_152:
[----:B-1----:R1:W2:Y:S02]  /*8430*/  SYNCS.PHASECHK.TRANS64.TRYWAIT P0, [R0+URZ], R3 ;  /* 0x00000003000075a7 */ /* 0x0022a400080011ff */
[----:B--2---:R-:W-:Y:S05]  /*8440*/  @!P0 NANOSLEEP.SYNCS 0x989680 ;  /* 0x009896800000895d */ /* 0x004fea0003900000 */
[----:B------:R-:W2:Y:S02]  /*8450*/  @!P0 SYNCS.PHASECHK.TRANS64 P0, [R0+URZ], R3 ;  /* 0x00000003000085a7 */ /* 0x000ea400080010ff */
[----:B--2---:R-:W-:Y:S05]  /*8460*/  @!P0 BRA `(.L_x_152) ;  /* 0xfffffffc00f08947 */ /* 0x004fea000383ffff */
[----:B------:R-:W-:Y:S05]  /*8470*/  BRA `(.L_x_153) ;  /* 0xffffffa400d07947 */ /* 0x000fea000383ffff */
.L_x_51:
[----:B------:R-:W-:-:S07]  /*8480*/  MOV R0, UR5 ;  /* 0x0000000500007c02 */ /* 0x000fce0008000f00 */
.L_x_154:
[----:B-1----:R1:W2:Y:S02]  /*8490*/  SYNCS.PHASECHK.TRANS64.TRYWAIT P0, [R0+URZ], R3 ;  /* 0x00000003000075a7 */ /* 0x0022a400080011ff */
[----:B--2---:R-:W-:Y:S05]  /*84a0*/  @!P0 NANOSLEEP.SYNCS 0x989680 ;  /* 0x009896800000895d */ /* 0x004fea0003900000 */
[----:B------:R-:W2:Y:S02]  /*84b0*/  @!P0 SYNCS.PHASECHK.TRANS64 P0, [R0+URZ], R3 ;  /* 0x00000003000085a7 */ /* 0x000ea400080010ff */
[----:B--2---:R-:W-:Y:S05]  /*84c0*/  @!P0 BRA `(.L_x_154) ;  /* 0xfffffffc00f08947 */ /* 0x004fea000383ffff */
[----:B------:R-:W-:Y:S05]  /*84d0*/  BRA `(.L_x_155) ;  /* 0xffffffa400dc7947 */ /* 0x000fea000383ffff */
.L_x_52:
[----:B------:R-:W-:-:S07]  /*84e0*/  MOV R0, UR5 ;  /* 0x0000000500007c02 */ /* 0x000fce0008000f00 */
.L_x_156:
[----:B-1----:R1:W2:Y:S02]  /*84f0*/  SYNCS.PHASECHK.TRANS64.TRYWAIT P0, [R0+URZ], R3 ;  /* 0x00000003000075a7 */ /* 0x0022a400080011ff */
[----:B--2---:R-:W-:Y:S05]  /*8500*/  @!P0 NANOSLEEP.SYNCS 0x989680 ;  /* 0x009896800000895d */ /* 0x004fea0003900000 */
[----:B------:R-:W2:Y:S02]  /*8510*/  @!P0 SYNCS.PHASECHK.TRANS64 P0, [R0+URZ], R3 ;  /* 0x00000003000085a7 */ /* 0x000ea400080010ff */
[----:B--2---:R-:W-:Y:S05]  /*8520*/  @!P0 BRA `(.L_x_156) ;  /* 0xfffffffc00f08947 */ /* 0x004fea000383ffff */
[----:B------:R-:W-:Y:S05]  /*8530*/  BRA `(.L_x_157) ;  /* 0xffffffa400e87947 */ /* 0x000fea000383ffff */
.L_x_55:
[----:B-1----:R1:W2:Y:S02]  /*8540*/  SYNCS.PHASECHK.TRANS64.TRYWAIT P0, [R2+URZ+0x140], R4 ;  /* 0x00014004020075a7 */ /* 0x0022a400080011ff */
[----:B--2---:R-:W-:Y:S05]  /*8550*/  @!P0 NANOSLEEP.SYNCS 0x989680 ;  /* 0x009896800000895d */ /* 0x004fea0003900000 */
[----:B------:R-:W2:Y:S02]  /*8560*/  @!P0 SYNCS.PHASECHK.TRANS64 P0, [R2+URZ+0x140], R4 ;  /* 0x00014004020085a7 */ /* 0x000ea400080010ff */
[----:B--2---:R-:W-:Y:S05]  /*8570*/  @!P0 BRA `(.L_x_55) ;  /* 0xfffffffc00f08947 */ /* 0x004fea000383ffff */
[----:B------:R-:W-:Y:S05]  /*8580*/  BRA `(.L_x_158) ;  /* 0xffffffa8004c7947 */ /* 0x000fea000383ffff */
.L_x_56:
[----:B------:R-:W-:-:S07]  /*8590*/  MOV R2, UR4 ;  /* 0x0000000400027c02 */ /* 0x000fce0008000f00 */
.L_x_159:
[----:B-1----:R1:W2:Y:S02]  /*85a0*/  SYNCS.PHASECHK.TRANS64.TRYWAIT P0, [R2+URZ+0xf0], R5 ;  /* 0x0000f005020075a7 */ /* 0x0022a400080011ff */
[----:B--2---:R-:W-:Y:S05]  /*85b0*/  @!P0 NANOSLEEP.SYNCS 0x989680 ;  /* 0x009896800000895d */ /* 0x004fea0003900000 */
[----:B------:R-:W2:Y:S02]  /*85c0*/  @!P0 SYNCS.PHASECHK.TRANS64 P0, [R2+URZ+0xf0], R5 ;  /* 0x0000f005020085a7 */ /* 0x000ea400080010ff */
[----:B--2---:R-:W-:Y:S05]  /*85d0*/  @!P0 BRA `(.L_x_159) ;  /* 0xfffffffc00f08947 */ /* 0x004fea000383ffff */
[----:B------:R-:W-:Y:S05]  /*85e0*/  BRA `(.L_x_160) ;  /* 0xffffffa8005c7947 */ /* 0x000fea000383ffff */
.L_x_57:
[----:B-1----:R1:W2:Y:S02]  /*85f0*/  SYNCS.PHASECHK.TRANS64.TRYWAIT P1, [R2+URZ+0xe0], R4 ;  /* 0x0000e004020075a7 */ /* 0x0022a400080211ff */
[----:B--2---:R-:W-:Y:S05]  /*8600*/  @!P1 NANOSLEEP.SYNCS 0x989680 ;  /* 0x009896800000995d */ /* 0x004fea0003900000 */
[----:B------:R-:W2:Y:S02]  /*8610*/  @!P1 SYNCS.PHASECHK.TRANS64 P1, [R2+URZ+0xe0], R4 ;  /* 0x0000e004020095a7 */ /* 0x000ea400080210ff */
[----:B--2---:R-:W-:Y:S05]  /*8620*/  @!P1 BRA `(.L_x_57) ;  /* 0xfffffffc00f09947 */ /* 0x004fea000383ffff */
[----:B------:R-:W-:Y:S05]  /*8630*/  BRA `(.L_x_161) ;  /* 0xffffffa8008c7947 */ /* 0x000fea000383ffff */
.L_x_60:
[----:B------:R-:W-:-:S07]  /*8640*/  MOV R0, UR4 ;  /* 0x0000000400007c02 */ /* 0x000fce0008000f00 */
.L_x_162:
[----:B-1----:R1:W2:Y:S02]  /*8650*/  SYNCS.PHASECHK.TRANS64.TRYWAIT P0, [R0+URZ+0xf0], R2 ;  /* 0x0000f002000075a7 */ /* 0x0022a400080011ff */
[----:B--2---:R-:W-:Y:S05]  /*8660*/  @!P0 NANOSLEEP.SYNCS 0x989680 ;  /* 0x009896800000895d */ /* 0x004fea0003900000 */
[----:B------:R-:W2:Y:S02]  /*8670*/  @!P0 SYNCS.PHASECHK.TRANS64 P0, [R0+URZ+0xf0], R2 ;  /* 0x0000f002000085a7 */ /* 0x000ea400080010ff */
[----:B--2---:R-:W-:Y:S05]  /*8680*/  @!P0 BRA `(.L_x_162) ;  /* 0xfffffffc00f08947 */ /* 0x004fea000383ffff */
[----:B------:R-:W-:Y:S05]  /*8690*/  BRA `(.L_x_59) ;  /* 0xffffffa800e07947 */ /* 0x000fea000383ffff */
.L_x_67:
[----:B-1----:R1:W2:Y:S02]  /*86a0*/  SYNCS.PHASECHK.TRANS64.TRYWAIT P1, [R0+URZ+0xe0], R2 ;  /* 0x0000e002000075a7 */ /* 0x0022a400080211ff */
[----:B--2---:R-:W-:Y:S05]  /*86b0*/  @!P1 NANOSLEEP.SYNCS 0x989680 ;  /* 0x009896800000995d */ /* 0x004fea0003900000 */
[----:B------:R-:W2:Y:S02]  /*86c0*/  @!P1 SYNCS.PHASECHK.TRANS64 P1, [R0+URZ+0xe0], R2 ;  /* 0x0000e002000095a7 */ /* 0x000ea400080210ff */
[----:B--2---:R-:W-:Y:S05]  /*86d0*/  @!P1 BRA `(.L_x_67) ;  /* 0xfffffffc00f09947 */ /* 0x004fea000383ffff */
[----:B------:R-:W-:Y:S05]  /*86e0*/  BRA `(.L_x_163) ;  /* 0xffffffb000587947 */ /* 0x000fea000383ffff */
.L_x_68:
[----:B------:R-:W-:-:S07]  /*86f0*/  MOV R2, UR31 ;  /* 0x0000001f00027c02 */ /* 0x000fce0008000f00 */
.L_x_164:
[----:B-1----:R1:W2:Y:S02]  /*8700*/  SYNCS.PHASECHK.TRANS64.TRYWAIT P0, [R2+URZ+0x120], R0 ;  /* 0x00012000020075a7 */ /* 0x0022a400080011ff */
[----:B--2---:R-:W-:Y:S05]  /*8710*/  @!P0 NANOSLEEP.SYNCS 0x989680 ;  /* 0x009896800000895d */ /* 0x004fea0003900000 */
[----:B------:R-:W2:Y:S02]  /*8720*/  @!P0 SYNCS.PHASECHK.TRANS64 P0, [R2+URZ+0x120], R0 ;  /* 0x00012000020085a7 */ /* 0x000ea400080010ff */
[----:B--2---:R-:W-:Y:S05]  /*8730*/  @!P0 BRA `(.L_x_164) ;  /* 0xfffffffc00f08947 */ /* 0x004fea000383ffff */
[----:B------:R-:W-:Y:S05]  /*8740*/  BRA `(.L_x_165) ;  /* 0xffffffb000a47947 */ /* 0x000fea000383ffff */
.L_x_71:
[----:B------:R-:W-:Y:S07]  /*8750*/  MOV R0, UR7 ;  /* 0x0000000700007c02 */ /* 0x000fee0008000f00 */
.L_x_166:
[----:B-1----:R1:W2:Y:S02]  /*8760*/  SYNCS.PHASECHK.TRANS64.TRYWAIT P0, [R0+URZ], R2 ;  /* 0x00000002000075a7 */ /* 0x0022a400080011ff */
[----:B--2---:R-:W-:Y:S05]  /*8770*/  @!P0 NANOSLEEP.SYNCS 0x989680 ;  /* 0x009896800000895d */ /* 0x004fea0003900000 */
[----:B------:R-:W2:Y:S02]  /*8780*/  @!P0 SYNCS.PHASECHK.TRANS64 P0, [R0+URZ], R2 ;  /* 0x00000002000085a7 */ /* 0x000ea400080010ff */
[----:B--2---:R-:W-:Y:S05]  /*8790*/  @!P0 BRA `(.L_x_166) ;  /* 0xfffffffc00f08947 */ /* 0x004fea000383ffff */
[----:B------:R-:W-:Y:S05]  /*87a0*/  BRA `(.L_x_70) ;  /* 0xffffffb000c07947 */ /* 0x000fea000383ffff */
.L_x_74:
[----:B------:R-:W-:-:S07]  /*87b0*/  MOV R0, UR4 ;  /* 0x0000000400007c02 */ /* 0x000fce0008000f00 */
.L_x_167:
[----:B--2---:R2:W4:Y:S02]  /*87c0*/  SYNCS.PHASECHK.TRANS64.TRYWAIT P0, [R0+URZ], R2 ;  /* 0x00000002000075a7 */ /* 0x00452400080011ff */
[----:B----4-:R-:W-:Y:S05]  /*87d0*/  @!P0 NANOSLEEP.SYNCS 0x989680 ;  /* 0x009896800000895d */ /* 0x010fea0003900000 */
[----:B------:R-:W4:Y:S02]  /*87e0*/  @!P0 SYNCS.PHASECHK.TRANS64 P0, [R0+URZ], R2 ;  /* 0x00000002000085a7 */ /* 0x000f2400080010ff */
[----:B----4-:R-:W-:Y:S05]  /*87f0*/  @!P0 BRA `(.L_x_167) ;  /* 0xfffffffc00f08947 */ /* 0x010fea000383ffff */
[----:B------:R-:W-:Y:S05]  /*8800*/  BRA `(.L_x_168) ;  /* 0xffffffb4009c7947 */ /* 0x000fea000383ffff */
.L_x_75:
[----:B------:R-:W-:-:S07]  /*8810*/  MOV R0, UR5 ;  /* 0x0000000500007c02 */ /* 0x000fce0008000f00 */
.L_x_169:
[----:B-1----:R1:W2:Y:S02]  /*8820*/  SYNCS.PHASECHK.TRANS64.TRYWAIT P0, [R0+URZ], R3 ;  /* 0x00000003000075a7 */ /* 0x0022a400080011ff */
[----:B--2---:R-:W-:Y:S05]  /*8830*/  @!P0 NANOSLEEP.SYNCS 0x989680 ;  /* 0x009896800000895d */ /* 0x004fea0003900000 */
[----:B------:R-:W2:Y:S02]  /*8840*/  @!P0 SYNCS.PHASECHK.TRANS64 P0, [R0+URZ], R3 ;  /* 0x00000003000085a7 */ /* 0x000ea400080010ff */
[----:B--2---:R-:W-:Y:S05]  /*8850*/  @!P0 BRA `(.L_x_169) ;  /* 0xfffffffc00f08947 */ /* 0x004fea000383ffff */
[----:B------:R-:W-:Y:S05]  /*8860*/  BRA `(.L_x_170) ;  /* 0xffffffb400a87947 */ /* 0x000fea000383ffff */
.L_x_76:
[----:B------:R-:W-:-:S07]  /*8870*/  MOV R0, UR5 ;  /* 0x0000000500007c02 */ /* 0x000fce0008000f00 */
.L_x_171:
[----:B-1----:R1:W2:Y:S02]  /*8880*/  SYNCS.PHASECHK.TRANS64.TRYWAIT P0, [R0+URZ], R3 ;  /* 0x00000003000075a7 */ /* 0x0022a400080011ff */
[----:B--2---:R-:W-:Y:S05]  /*8890*/  @!P0 NANOSLEEP.SYNCS 0x989680 ;  /* 0x009896800000895d */ /* 0x004fea0003900000 */
[----:B------:R-:W2:Y:S02]  /*88a0*/  @!P0 SYNCS.PHASECHK.TRANS64 P0, [R0+URZ], R3 ;  /* 0x00000003000085a7 */ /* 0x000ea400080010ff */
[----:B--2---:R-:W-:Y:S05]  /*88b0*/  @!P0 BRA `(.L_x_171) ;  /* 0xfffffffc00f08947 */ /* 0x004fea000383ffff */
[----:B------:R-:W-:Y:S05]  /*88c0*/  BRA `(.L_x_172) ;  /* 0xffffffb400b47947 */ /* 0x000fea000383ffff */
.L_x_77:
[----:B-1----:R-:W-:-:S07]  /*88d0*/  MOV R0, UR4 ;  /* 0x0000000400007c02 */ /* 0x002fce0008000f00 */
.L_x_173:
[----:B-1----:R1:W2:Y:S02]  /*88e0*/  SYNCS.PHASECHK.TRANS64.TRYWAIT P0, [R0+URZ], R2 ;  /* 0x00000002000075a7 */ /* 0x0022a400080011ff */
[----:B--2---:R-:W-:Y:S05]  /*88f0*/  @!P0 NANOSLEEP.SYNCS 0x989680 ;  /* 0x009896800000895d */ /* 0x004fea0003900000 */
[----:B------:R-:W2:Y:S02]  /*8900*/  @!P0 SYNCS.PHASECHK.TRANS64 P0, [R0+URZ], R2 ;  /* 0x00000002000085a7 */ /* 0x000ea400080010ff */
[----:B--2---:R-:W-:Y:S05]  /*8910*/  @!P0 BRA `(.L_x_173) ;  /* 0xfffffffc00f08947 */ /* 0x004fea000383ffff */
[----:B------:R-:W-:Y:S05]  /*8920*/  BRA `(.L_x_174) ;  /* 0xffffffb400c07947 */ /* 0x000fea000383ffff */
.L_x_82:
[----:B-1----:R1:W3:Y:S02]  /*8930*/  SYNCS.PHASECHK.TRANS64.TRYWAIT P0, [R8+URZ+0xe0], R0 ;  /* 0x0000e000080075a7 */ /* 0x0022e400080011ff */
[----:B---3--:R-:W-:Y:S05]  /*8940*/  @!P0 NANOSLEEP.SYNCS 0x989680 ;  /* 0x009896800000895d */ /* 0x008fea0003900000 */
[----:B------:R-:W3:Y:S02]  /*8950*/  @!P0 SYNCS.PHASECHK.TRANS64 P0, [R8+URZ+0xe0], R0 ;  /* 0x0000e000080085a7 */ /* 0x000ee400080010ff */
[----:B---3--:R-:W-:Y:S05]  /*8960*/  @!P0 BRA `(.L_x_82) ;  /* 0xfffffffc00f08947 */ /* 0x008fea000383ffff */
[----:B------:R-:W-:Y:S05]  /*8970*/  BRA `(.L_x_175) ;  /* 0xffffffb800fc7947 */ /* 0x000fea000383ffff */
.L_x_85:
[----:B-1----:R-:W-:Y:S07]  /*8980*/  MOV R0, UR21 ;  /* 0x0000001500007c02 */ /* 0x002fee0008000f00 */
.L_x_176:
[----:B-1----:R1:W3:Y:S02]  /*8990*/  SYNCS.PHASECHK.TRANS64.TRYWAIT P1, [R0+URZ+0xd8], R2 ;  /* 0x0000d802000075a7 */ /* 0x0022e400080211ff */
[----:B---3--:R-:W-:Y:S05]  /*89a0*/  @!P1 NANOSLEEP.SYNCS 0x989680 ;  /* 0x009896800000995d */ /* 0x008fea0003900000 */
[----:B------:R-:W3:Y:S02]  /*89b0*/  @!P1 SYNCS.PHASECHK.TRANS64 P1, [R0+URZ+0xd8], R2 ;  /* 0x0000d802000095a7 */ /* 0x000ee400080210ff */
[----:B---3--:R-:W-:Y:S05]  /*89c0*/  @!P1 BRA `(.L_x_176) ;  /* 0xfffffffc00f09947 */ /* 0x008fea000383ffff */
[----:B------:R-:W-:Y:S05]  /*89d0*/  BRA `(.L_x_84) ;  /* 0xffffffc000787947 */ /* 0x000fea000383ffff */
.L_x_88:
[----:B-1----:R-:W-:Y:S07]  /*89e0*/  MOV R0, UR21 ;  /* 0x0000001500007c02 */ /* 0x002fee0008000f00 */
.L_x_177:
[----:B-1----:R1:W3:Y:S02]  /*89f0*/  SYNCS.PHASECHK.TRANS64.TRYWAIT P0, [R0+URZ+0xb8], R4 ;  /* 0x0000b804000075a7 */ /* 0x0022e400080011ff */
[----:B---3--:R-:W-:Y:S05]  /*8a00*/  @!P0 NANOSLEEP.SYNCS 0x989680 ;  /* 0x009896800000895d */ /* 0x008fea0003900000 */
[----:B------:R-:W3:Y:S02]  /*8a10*/  @!P0 SYNCS.PHASECHK.TRANS64 P0, [R0+URZ+0xb8], R4 ;  /* 0x0000b804000085a7 */ /* 0x000ee400080010ff */
[----:B---3--:R-:W-:Y:S05]  /*8a20*/  @!P0 BRA `(.L_x_177) ;  /* 0xfffffffc00f08947 */ /* 0x008fea000383ffff */
[----:B------:R-:W-:Y:S05]  /*8a30*/  BRA `(.L_x_178) ;  /* 0xffffffc000d07947 */ /* 0x000fea000383ffff */
.L_x_89:
[----:B------:R-:W-:Y:S07]  /*8a40*/  MOV R0, UR21 ;  /* 0x0000001500007c02 */ /* 0x000fee0008000f00 */
.L_x_179:
[----:B-1----:R1:W3:Y:S02]  /*8a50*/  SYNCS.PHASECHK.TRANS64.TRYWAIT P0, [R0+URZ+0xc0], R4 ;  /* 0x0000c004000075a7 */ /* 0x0022e400080011ff */
[----:B---3--:R-:W-:Y:S05]  /*8a60*/  @!P0 NANOSLEEP.SYNCS 0x989680 ;  /* 0x009896800000895d */ /* 0x008fea0003900000 */
[----:B------:R-:W3:Y:S02]  /*8a70*/  @!P0 SYNCS.PHASECHK.TRANS64 P0, [R0+URZ+0xc0], R4 ;  /* 0x0000c004000085a7 */ /* 0x000ee400080010ff */
[----:B---3--:R-:W-:Y:S05]  /*8a80*/  @!P0 BRA `(.L_x_179) ;  /* 0xfffffffc00f08947 */ /* 0x008fea000383ffff */
[----:B------:R-:W-:Y:S05]  /*8a90*/  BRA `(.L_x_180) ;  /* 0xffffffc4000c7947 */ /* 0x000fea000383ffff */
.L_x_90:
[----:B------:R-:W-:Y:S07]  /*8aa0*/  MOV R0, UR21 ;  /* 0x0000001500007c02 */ /* 0x000fee0008000f00 */
.L_x_181:
[----:B-1----:R1:W3:Y:S02]  /*8ab0*/  SYNCS.PHASECHK.TRANS64.TRYWAIT P0, [R0+URZ+0xc8], R4 ;  /* 0x0000c804000075a7 */ /* 0x0022e400080011ff */
[----:B---3--:R-:W-:Y:S05]  /*8ac0*/  @!P0 NANOSLEEP.SYNCS 0x989680 ;  /* 0x009896800000895d */ /* 0x008fea0003900000 */
[----:B------:R-:W3:Y:S02]  /*8ad0*/  @!P0 SYNCS.PHASECHK.TRANS64 P0, [R0+URZ+0xc8], R4 ;  /* 0x0000c804000085a7 */ /* 0x000ee400080010ff */
[----:B---3--:R-:W-:Y:S05]  /*8ae0*/  @!P0 BRA `(.L_x_181) ;  /* 0xfffffffc00f08947 */ /* 0x008fea000383ffff */
[----:B------:R-:W-:Y:S05]  /*8af0*/  BRA `(.L_x_182) ;  /* 0xffffffc400547947 */ /* 0x000fea000383ffff */
.L_x_92:
[----:B------:R-:W-:-:S07]  /*8b00*/  MOV R0, UR21 ;  /* 0x0000001500007c02 */ /* 0x000fce0008000f00 */
.L_x_183:
[----:B---3--:R3:W4:Y:S02]  /*8b10*/  SYNCS.PHASECHK.TRANS64.TRYWAIT P0, [R0+URZ+0xb8], R2 ;  /* 0x0000b802000075a7 */ /* 0x00872400080011ff */
[----:B----4-:R-:W-:Y:S05]  /*8b20*/  @!P0 NANOSLEEP.SYNCS 0x989680 ;  /* 0x009896800000895d */ /* 0x010fea0003900000 */
[----:B------:R-:W4:Y:S02]  /*8b30*/  @!P0 SYNCS.PHASECHK.TRANS64 P0, [R0+URZ+0xb8], R2 ;  /* 0x0000b802000085a7 */ /* 0x000f2400080010ff */
[----:B----4-:R-:W-:Y:S05]  /*8b40*/  @!P0 BRA `(.L_x_183) ;  /* 0xfffffffc00f08947 */ /* 0x010fea000383ffff */
[----:B------:R-:W-:Y:S05]  /*8b50*/  BRA `(.L_x_184) ;  /* 0xffffffc400c87947 */ /* 0x000fea000383ffff */
.L_x_93:
[----:B---3--:R-:W-:-:S07]  /*8b60*/  MOV R0, UR21 ;  /* 0x0000001500007c02 */ /* 0x008fce0008000f00 */
.L_x_185:
[----:B---3--:R3:W4:Y:S02]  /*8b70*/  SYNCS.PHASECHK.TRANS64.TRYWAIT P0, [R0+URZ+0xc0], R2 ;  /* 0x0000c002000075a7 */ /* 0x00872400080011ff */
[----:B----4-:R-:W-:Y:S05]  /*8b80*/  @!P0 NANOSLEEP.SYNCS 0x989680 ;  /* 0x009896800000895d */ /* 0x010fea0003900000 */
[----:B------:R-:W4:Y:S02]  /*8b90*/  @!P0 SYNCS.PHASECHK.TRANS64 P0, [R0+URZ+0xc0], R2 ;  /* 0x0000c002000085a7 */ /* 0x000f2400080010ff */
[----:B----4-:R-:W-:Y:S05]  /*8ba0*/  @!P0 BRA `(.L_x_185) ;  /* 0xfffffffc00f08947 */ /* 0x010fea000383ffff */
[----:B------:R-:W-:Y:S05]  /*8bb0*/  BRA `(.L_x_186) ;  /* 0xffffffc400b87947 */ /* 0x000fea000383ffff */
.L_x_95:
[----:B-1----:R1:W2:Y:S02]  /*8bc0*/  SYNCS.PHASECHK.TRANS64.TRYWAIT P0, [R8+URZ+0xe0], R0 ;  /* 0x0000e000080075a7 */ /* 0x0022a400080011ff */
[----:B--2---:R-:W-:Y:S05]  /*8bd0*/  @!P0 NANOSLEEP.SYNCS 0x989680 ;  /* 0x009896800000895d */ /* 0x004fea0003900000 */
[----:B------:R-:W2:Y:S02]  /*8be0*/  @!P0 SYNCS.PHASECHK.TRANS64 P0, [R8+URZ+0xe0], R0 ;  /* 0x0000e000080085a7 */ /* 0x000ea400080010ff */
[----:B--2---:R-:W-:Y:S05]  /*8bf0*/  @!P0 BRA `(.L_x_95) ;  /* 0xfffffffc00f08947 */ /* 0x004fea000383ffff */
[----:B------:R-:W-:Y:S05]  /*8c00*/  BRA `(.L_x_187) ;  /* 0xffffffc800847947 */ /* 0x000fea000383ffff */
.L_x_106:
[----:B-1----:R-:W-:Y:S04]  /*8c10*/  MOV R0, UR44 ;  /* 0x0000002c00007c02 */ /* 0x002fe80008000f00 */
[----:B------:R1:W2:Y:S03]  /*8c20*/  SYNCS.PHASECHK.TRANS64.TRYWAIT P1, [R0+URZ+0xa0], R4 ;  /* 0x0000a004000075a7 */ /* 0x0002a600080211ff */
[----:B--2---:R-:W-:Y:S05]  /*8c30*/  @!P1 NANOSLEEP.SYNCS 0x989680 ;  /* 0x009896800000995d */ /* 0x004fea0003900000 */
[----:B------:R-:W2:Y:S02]  /*8c40*/  @!P1 SYNCS.PHASECHK.TRANS64 P1, [R0+URZ+0xa0], R4 ;  /* 0x0000a004000095a7 */ /* 0x000ea400080210ff */
[----:B--2---:R-:W-:Y:S05]  /*8c50*/  @!P1 BRA `(.L_x_106) ;  /* 0xfffffffc00ec9947 */ /* 0x004fea000383ffff */
[----:B------:R-:W-:Y:S05]  /*8c60*/  BRA `(.L_x_105) ;  /* 0xffffffd400e47947 */ /* 0x000fea000383ffff */
.L_x_108:
[----:B-1----:R1:W3:Y:S02]  /*8c70*/  SYNCS.PHASECHK.TRANS64.TRYWAIT P0, [R26+URZ+0x100], R3 ;  /* 0x000100031a0075a7 */ /* 0x0022e400080011ff */
[----:B---3--:R-:W-:Y:S05]  /*8c80*/  @!P0 NANOSLEEP.SYNCS 0x989680 ;  /* 0x009896800000895d */ /* 0x008fea0003900000 */
[----:B------:R-:W3:Y:S02]  /*8c90*/  @!P0 SYNCS.PHASECHK.TRANS64 P0, [R26+URZ+0x100], R3 ;  /* 0x000100031a0085a7 */ /* 0x000ee400080010ff */
[----:B---3--:R-:W-:Y:S05]  /*8ca0*/  @!P0 BRA `(.L_x_108) ;  /* 0xfffffffc00f08947 */ /* 0x008fea000383ffff */
[----:B------:R-:W-:Y:S05]  /*8cb0*/  BRA `(.L_x_107) ;  /* 0xffffffd800087947 */ /* 0x000fea000383ffff */
.L_x_117:
[----:B---3--:R3:W4:Y:S02]  /*8cc0*/  SYNCS.PHASECHK.TRANS64.TRYWAIT P0, [R5+URZ+0xa0], R0 ;  /* 0x0000a000050075a7 */ /* 0x00872400080011ff */
[----:B----4-:R-:W-:Y:S05]  /*8cd0*/  @!P0 NANOSLEEP.SYNCS 0x989680 ;  /* 0x009896800000895d */ /* 0x010fea0003900000 */
[----:B------:R-:W4:Y:S02]  /*8ce0*/  @!P0 SYNCS.PHASECHK.TRANS64 P0, [R5+URZ+0xa0], R0 ;  /* 0x0000a000050085a7 */ /* 0x000f2400080010ff */
[----:B----4-:R-:W-:Y:S05]  /*8cf0*/  @!P0 BRA `(.L_x_117) ;  /* 0xfffffffc00f08947 */ /* 0x010fea000383ffff */
[----:B------:R-:W-:Y:S05]  /*8d00*/  BRA `(.L_x_116) ;  /* 0xffffffdc00f87947 */ /* 0x000fea000383ffff */
.L_x_126:
[----:B---3--:R3:W4:Y:S02]  /*8d10*/  SYNCS.PHASECHK.TRANS64.TRYWAIT P0, [R5+URZ+0xa0], R0 ;  /* 0x0000a000050075a7 */ /* 0x00872400080011ff */
[----:B----4-:R-:W-:Y:S05]  /*8d20*/  @!P0 NANOSLEEP.SYNCS 0x989680 ;  /* 0x009896800000895d */ /* 0x010fea0003900000 */
[----:B------:R-:W4:Y:S02]  /*8d30*/  @!P0 SYNCS.PHASECHK.TRANS64 P0, [R5+URZ+0xa0], R0 ;  /* 0x0000a000050085a7 */ /* 0x000f2400080010ff */
[----:B----4-:R-:W-:Y:S05]  /*8d40*/  @!P0 BRA `(.L_x_126) ;  /* 0xfffffffc00f08947 */ /* 0x010fea000383ffff */
[----:B------:R-:W-:Y:S05]  /*8d50*/  BRA `(.L_x_125) ;  /* 0xffffffe800107947 */ /* 0x000fea000383ffff */
        .weak           $__internal_0_$__cuda_sm10x_tcgen05_guardrail_trap_col_being_dealloced_not_returned_by_alloc
        .type           $__internal_0_$__cuda_sm10x_tcgen05_guardrail_trap_col_being_dealloced_not_returned_by_alloc,@function
        .size           $__internal_0_$__cuda_sm10x_tcgen05_guardrail_trap_col_being_dealloced_not_returned_by_alloc,($__internal_1_$__cuda_sm10x_tcgen05_guardrail_trap_phase_invalid_during_alloc - $__internal_0_$__cuda_sm10x_tcgen05_guardrail_trap_col_being_dealloced_not_returned_by_alloc)
$__internal_0_$__cuda_sm10x_tcgen05_guardrail_trap_col_being_dealloced_not_returned_by_alloc:
[----:B------:R-:W-:Y:S05]  /*8d60*/  BPT.TRAP 0x1 ;  /* 0x000000040000795c */ /* 0x000fea0000300000 */
[----:B------:R-:W-:-:S04]  /*8d70*/  HFMA2 R3, -RZ, RZ, 0, 0 ;  /* 0x00000000ff037431 */ /* 0x000fc800000001ff */
[----:B------:R-:W-:Y:S05]  /*8d80*/  RET.REL.NODEC R2 `(_ZN7cutlass13device_kernelINS_4gemm6kernel13GemmUniversalIN4cute5tupleIJiiiiEEENS1_10collective13CollectiveMmaINS1_35MainloopSm100TmaUmmaWarpSpecializedILi10ELi2ELi4ENS5_IJNS4_1CILi2EEENSA_ILi1EEESC_EEEEENS5_IJNSA_ILi64EEENSA_ILi96EEESF_EEENS_6half_tENS5_IJlSC_lEEESI_SJ_NS4_8TiledMMAINS4_8MMA_AtomIJNS4_20SM100_MMA_F16BF16_SSISI_SI_fLi64ELi96ELNS4_4UMMA5MajorE0ELSO_0ELNSN_7ScaleInE0ELSP_0EEEEEENS4_6LayoutINS5_IJSC_SC_SC_EEENS5_IJNSA_ILi0EEESU_SU_EEEEENS5_IJNS4_10UnderscoreESX_SX_EEEEENS4_13SM90_TMA_LOADENS4_14ComposedLayoutINS4_7SwizzleILi3ELi4ELi3EEENS4_18smem_ptr_flag_bitsILi16EEENSS_INS5_IJNSA_ILi8EEESF_EEENS5_IJSF_SC_EEEEEEEvNS4_8identityENS4_23SM90_TMA_LOAD_MULTICASTES1A_vS1B_EENS_8epilogue10collective18CollectiveEpilogueINS1E_23Sm100TmaWarpSpecializedILi3ELi2ELi16ELb1ELb0EEEJSH_NS5_IJNSS_ISF_SC_EENSS_INSA_ILi32EEESC_EEEEESI_SJ_SI_SJ_NS1E_6fusion15FusionCallbacksIS1I_NS1N_17LinearCombinationISI_fSI_fLNS_15FloatRoundStyleE2EEESH_S1M_JEEENS4_5SM1004TMEM4LOAD26SM100_TMEM_LOAD_16dp256b4xES10_NS11_INS12_ILi2ELi4ELi3EEES15_NSS_INS5_IJS16_S1K_EEENS5_IJS1K_SC_EEEEEEENS4_17SM75_U32x4_LDSM_NENS4_14SM90_TMA_STOREES21_NS4_17SM90_U32x4_STSM_NENS4_39AutoVectorizingCopyWithAssumedAlignmentILi128EEEEEEvvEEEEvNT_6ParamsE) ;  /* 0xffffff70029c7950 */ /* 0x000fea0003c3ffff */
        .weak           $__internal_1_$__cuda_sm10x_tcgen05_guardrail_trap_phase_invalid_during_alloc
        .type           $__internal_1_$__cuda_sm10x_tcgen05_guardrail_trap_phase_invalid_during_alloc,@function
        .size           $__internal_1_$__cuda_sm10x_tcgen05_guardrail_trap_phase_invalid_during_alloc,($__internal_2_$__cuda_sm10x_tcgen05_guardrail_trap_unallocated_columns_being_dealloced - $__internal_1_$__cuda_sm10x_tcgen05_guardrail_trap_phase_invalid_during_alloc)
$__internal_1_$__cuda_sm10x_tcgen05_guardrail_trap_phase_invalid_during_alloc:
[----:B------:R-:W-:Y:S05]  /*8d90*/  BPT.TRAP 0x1 ;  /* 0x000000040000795c */ /* 0x000fea0000300000 */
[----:B------:R-:W-:-:S04]  /*8da0*/  MOV R5, 0x0 ;  /* 0x0000000000057802 */ /* 0x000fc80000000f00 */
[----:B------:R-:W-:Y:S05]  /*8db0*/  RET.REL.NODEC R4 `(_ZN7cutlass13device_kernelINS_4gemm6kernel13GemmUniversalIN4cute5tupleIJiiiiEEENS1_10collective13CollectiveMmaINS1_35MainloopSm100TmaUmmaWarpSpecializedILi10ELi2ELi4ENS5_IJNS4_1CILi2EEENSA_ILi1EEESC_EEEEENS5_IJNSA_ILi64EEENSA_ILi96EEESF_EEENS_6half_tENS5_IJlSC_lEEESI_SJ_NS4_8TiledMMAINS4_8MMA_AtomIJNS4_20SM100_MMA_F16BF16_SSISI_SI_fLi64ELi96ELNS4_4UMMA5MajorE0ELSO_0ELNSN_7ScaleInE0ELSP_0EEEEEENS4_6LayoutINS5_IJSC_SC_SC_EEENS5_IJNSA_ILi0EEESU_SU_EEEEENS5_IJNS4_10UnderscoreESX_SX_EEEEENS4_13SM90_TMA_LOADENS4_14ComposedLayoutINS4_7SwizzleILi3ELi4ELi3EEENS4_18smem_ptr_flag_bitsILi16EEENSS_INS5_IJNSA_ILi8EEESF_EEENS5_IJSF_SC_EEEEEEEvNS4_8identityENS4_23SM90_TMA_LOAD_MULTICASTES1A_vS1B_EENS_8epilogue10collective18CollectiveEpilogueINS1E_23Sm100TmaWarpSpecializedILi3ELi2ELi16ELb1ELb0EEEJSH_NS5_IJNSS_ISF_SC_EENSS_INSA_ILi32EEESC_EEEEESI_SJ_SI_SJ_NS1E_6fusion15FusionCallbacksIS1I_NS1N_17LinearCombinationISI_fSI_fLNS_15FloatRoundStyleE2EEESH_S1M_JEEENS4_5SM1004TMEM4LOAD26SM100_TMEM_LOAD_16dp256b4xES10_NS11_INS12_ILi2ELi4ELi3EEES15_NSS_INS5_IJS16_S1K_EEENS5_IJS1K_SC_EEEEEEENS4_17SM75_U32x4_LDSM_NENS4_14SM90_TMA_STOREES21_NS4_17SM90_U32x4_STSM_NENS4_39AutoVectorizingCopyWithAssumedAlignmentILi128EEEEEEvvEEEEvNT_6ParamsE) ;  /* 0xffffff7004907950 */ /* 0x000fea0003c3ffff */
        .weak           $__internal_2_$__cuda_sm10x_tcgen05_guardrail_trap_unallocated_columns_being_dealloced
        .type           $__internal_2_$__cuda_sm10x_tcgen05_guardrail_trap_unallocated_columns_being_dealloced,@function
        .size           $__internal_2_$__cuda_sm10x_tcgen05_guardrail_trap_unallocated_columns_being_dealloced,(.L_x_189 - $__internal_2_$__cuda_sm10x_tcgen05_guardrail_trap_unallocated_columns_being_dealloced)
$__internal_2_$__cuda_sm10x_tcgen05_guardrail_trap_unallocated_columns_being_dealloced:
[----:B------:R-:W-:Y:S05]  /*8dc0*/  BPT.TRAP 0x1 ;  /* 0x000000040000795c */ /* 0x000fea0000300000 */
[----:B------:R-:W-:-:S04]  /*8dd0*/  HFMA2 R3, -RZ, RZ, 0, 0 ;  /* 0x00000000ff037431 */ /* 0x000fc800000001ff */
[----:B------:R-:W-:Y:S05]  /*8de0*/  RET.REL.NODEC R2 `(_ZN7cutlass13device_kernelINS_4gemm6kernel13GemmUniversalIN4cute5tupleIJiiiiEEENS1_10collective13CollectiveMmaINS1_35MainloopSm100TmaUmmaWarpSpecializedILi10ELi2ELi4ENS5_IJNS4_1CILi2EEENSA_ILi1EEESC_EEEEENS5_IJNSA_ILi64EEENSA_ILi96EEESF_EEENS_6half_tENS5_IJlSC_lEEESI_SJ_NS4_8TiledMMAINS4_8MMA_AtomIJNS4_20SM100_MMA_F16BF16_SSISI_SI_fLi64ELi96ELNS4_4UMMA5MajorE0ELSO_0ELNSN_7ScaleInE0ELSP_0EEEEEENS4_6LayoutINS5_IJSC_SC_SC_EEENS5_IJNSA_ILi0EEESU_SU_EEEEENS5_IJNS4_10UnderscoreESX_SX_EEEEENS4_13SM90_TMA_LOADENS4_14ComposedLayoutINS4_7SwizzleILi3ELi4ELi3EEENS4_18smem_ptr_flag_bitsILi16EEENSS_INS5_IJNSA_ILi8EEESF_EEENS5_IJSF_SC_EEEEEEEvNS4_8identityENS4_23SM90_TMA_LOAD_MULTICASTES1A_vS1B_EENS_8epilogue10collective18CollectiveEpilogueINS1E_23Sm100TmaWarpSpecializedILi3ELi2ELi16ELb1ELb0EEEJSH_NS5_IJNSS_ISF_SC_EENSS_INSA_ILi32EEESC_EEEEESI_SJ_SI_SJ_NS1E_6fusion15FusionCallbacksIS1I_NS1N_17LinearCombinationISI_fSI_fLNS_15FloatRoundStyleE2EEESH_S1M_JEEENS4_5SM1004TMEM4LOAD26SM100_TMEM_LOAD_16dp256b4xES10_NS11_INS12_ILi2ELi4ELi3EEES15_NSS_INS5_IJS16_S1K_EEENS5_IJS1K_SC_EEEEEEENS4_17SM75_U32x4_LDSM_NENS4_14SM90_TMA_STOREES21_NS4_17SM90_U32x4_STSM_NENS4_39AutoVectorizingCopyWithAssumedAlignmentILi128EEEEEEvvEEEEvNT_6ParamsE) ;  /* 0xffffff7002847950 */ /* 0x000fea0003c3ffff */
.L_x_188:
[----:B------:R-:W-:-:S00]  /*8df0*/  BRA `(.L_x_188) ;  /* 0xfffffffc00fc7947 */ /* 0x000fc0000383ffff */
[----:B------:R-:W-:-:S00]  /*8e00*/  NOP ;  /* 0x0000000000007918 */ /* 0x000fc00000000000 */
[----:B------:R-:W-:-:S00]  /*8e10*/  NOP ;  /* 0x0000000000007918 */ /* 0x000fc00000000000 */
[----:B------:R-:W-:-:S00]  /*8e20*/  NOP ;  /* 0x0000000000007918 */ /* 0x000fc00000000000 */
[----:B------:R-:W-:-:S00]  /*8e30*/  NOP ;  /* 0x0000000000007918 */ /* 0x000fc00000000000 */
[----:B------:R-:W-:-:S00]  /*8e40*/  NOP ;  /* 0x0000000000007918 */ /* 0x000fc00000000000 */
[----:B------:R-:W-:-:S00]  /*8e50*/  NOP ;  /* 0x0000000000007918 */ /* 0x000fc00000000000 */
[----:B------:R-:W-:-:S00]  /*8e60*/  NOP ;  /* 0x0000000000007918 */ /* 0x000fc00000000000 */
[----:B------:R-:W-:-:S00]  /*8e70*/  NOP ;  /* 0x0000000000007918 */ /* 0x000fc00000000000 */
.L_x_189:


//--------------------- .nv.global.init           --------------------------
	.section	.nv.global.init,"aw",@progbits
.nv.global.init:
	.type		$str$27,@object
	.size		$str$27,($str$28 - $str$27)
$str$27:
        /*0000*/ 	.byte	0x28, 0x61, 0x64, 0x64, 0x72, 0x65, 0x73, 0x73, 0x20, 0x26, 0x20, 0x6d, 0x61, 0x73, 0x6b, 0x29
        /*0010*/ 	.byte	0x20, 0x3d, 0x3d, 0x20, 0x30, 0x00
	.type		$str$28,@object
	.size		$str$28,($str$26 - $str$28)
$str$28:
        /*0016*/ 	.byte	0x2f, 0x74, 0x6d, 0x70, 0x2f, 0x63, 0x75, 0x74, 0x6c, 0x61, 0x73, 0x73, 0x5f, 0x73, 0x77, 0x65
        /*0026*/ 	.byte	0x65, 0x70, 0x5f, 0x73, 0x72, 0x63, 0x2f, 0x69, 0x6e, 0x63, 0x6c, 0x75, 0x64, 0x65, 0x2f, 0x63
        /*0036*/ 	.byte	0x75, 0x74, 0x65, 0x2f, 0x70, 0x6f, 0x69, 0x6e, 0x74, 0x65, 0x72, 0x5f, 0x66, 0x6c, 0x61, 0x67
        /*0046*/ 	.byte	0x67, 0x65, 0x64, 0x2e, 0x68, 0x70, 0x70, 0x00
	.type		$str$26,@object
	.size		$str$26,($str$25 - $str$26)
$str$26:
        /*004e*/ 	.byte	0x2f, 0x74, 0x6d, 0x70, 0x2f, 0x63, 0x75, 0x74, 0x6c, 0x61, 0x73, 0x73, 0x5f, 0x73, 0x77, 0x65
        /*005e*/ 	.byte	0x65, 0x70, 0x5f, 0x73, 0x72, 0x63, 0x2f, 0x69, 0x6e, 0x63, 0x6c, 0x75, 0x64, 0x65, 0x2f, 0x63
        /*006e*/ 	.byte	0x75, 0x74, 0x65, 0x2f, 0x61, 0x74, 0x6f, 0x6d, 0x2f, 0x63, 0x6f, 0x70, 0x79, 0x5f, 0x74, 0x72
        /*007e*/ 	.byte	0x61, 0x69, 0x74, 0x73, 0x5f, 0x73, 0x6d, 0x31, 0x30, 0x30, 0x2e, 0x68, 0x70, 0x70, 0x00
	.type		$str$25,@object
	.size		$str$25,(__unnamed_1 - $str$25)
$str$25:
        /*008d*/ 	.byte	0x28, 0x28, 0x75, 0x69, 0x6e, 0x74, 0x33, 0x32, 0x5f, 0x74, 0x28, 0x74, 0x68, 0x72, 0x65, 0x61
        /*009d*/ 	.byte	0x64, 0x49, 0x64, 0x78, 0x2e, 0x78, 0x29, 0x20, 0x2f, 0x20, 0x33, 0x32, 0x29, 0x20, 0x25, 0x20
        /*00ad*/ 	.byte	0x34, 0x29, 0x20, 0x3d, 0x3d, 0x20, 0x28, 0x28, 0x28, 0x74, 0x6d, 0x65, 0x6d, 0x5f, 0x61, 0x64
        /*00bd*/ 	.byte	0x64, 0x72, 0x20, 0x3e, 0x3e, 0x20, 0x31, 0x36, 0x29, 0x20, 0x2f, 0x20, 0x33, 0x32, 0x29, 0x20
        /*00cd*/ 	.byte	0x25, 0x20, 0x34, 0x29, 0x00
	.type		__unnamed_1,@object
	.size		__unnamed_1,(__unnamed_2 - __unnamed_1)
__unnamed_1:
        /*00d2*/ 	.byte	0x61, 0x75, 0x74, 0x6f, 0x20, 0x63, 0x75, 0x74, 0x65, 0x3a, 0x3a, 0x61, 0x73, 0x5f, 0x70, 0x6f
        /* <DEDUP_REMOVED lines=24> */
        /*0262*/ 	.byte	0x3e, 0x3e, 0x3e, 0x5d, 0x00
	.type		__unnamed_2,@object
	.size		__unnamed_2,(.L_2 - __unnamed_2)
__unnamed_2:
        /* <DEDUP_REMOVED lines=46> */
.L_2:


//--------------------- .nv.shared._ZN7cutlass13device_kernelINS_4gemm6kernel13GemmUniversalIN4cute5tupleIJiiiiEEENS1_10collective13CollectiveMmaINS1_35MainloopSm100TmaUmmaWarpSpecializedILi10ELi2ELi4ENS5_IJNS4_1CILi2EEENSA_ILi1EEESC_EEEEENS5_IJNSA_ILi64EEENSA_ILi96EEESF_EEENS_6half_tENS5_IJlSC_lEEESI_SJ_NS4_8TiledMMAINS4_8MMA_AtomIJNS4_20SM100_MMA_F16BF16_SSISI_SI_fLi64ELi96ELNS4_4UMMA5MajorE0ELSO_0ELNSN_7ScaleInE0ELSP_0EEEEEENS4_6LayoutINS5_IJSC_SC_SC_EEENS5_IJNSA_ILi0EEESU_SU_EEEEENS5_IJNS4_10UnderscoreESX_SX_EEEEENS4_13SM90_TMA_LOADENS4_14ComposedLayoutINS4_7SwizzleILi3ELi4ELi3EEENS4_18smem_ptr_flag_bitsILi16EEENSS_INS5_IJNSA_ILi8EEESF_EEENS5_IJSF_SC_EEEEEEEvNS4_8identityENS4_23SM90_TMA_LOAD_MULTICASTES1A_vS1B_EENS_8epilogue10collective18CollectiveEpilogueINS1E_23Sm100TmaWarpSpecializedILi3ELi2ELi16ELb1ELb0EEEJSH_NS5_IJNSS_ISF_SC_EENSS_INSA_ILi32EEESC_EEEEESI_SJ_SI_SJ_NS1E_6fusion15FusionCallbacksIS1I_NS1N_17LinearCombinationISI_fSI_fLNS_15FloatRoundStyleE2EEESH_S1M_JEEENS4_5SM1004TMEM4LOAD26SM100_TMEM_LOAD_16dp256b4xES10_NS11_INS12_ILi2ELi4ELi3EEES15_NSS_INS5_IJS16_S1K_EEENS5_IJS1K_SC_EEEEEEENS4_17SM75_U32x4_LDSM_NENS4_14SM90_TMA_STOREES21_NS4_17SM90_U32x4_STSM_NENS4_39AutoVectorizingCopyWithAssumedAlignmentILi128EEEEEEvvEEEEvNT_6ParamsE --------------------------
	.section	.nv.shared._ZN7cutlass13device_kernelINS_4gemm6kernel13GemmUniversalIN4cute5tupleIJiiiiEEENS1_10collective13CollectiveMmaINS1_35MainloopSm100TmaUmmaWarpSpecializedILi10ELi2ELi4ENS5_IJNS4_1CILi2EEENSA_ILi1EEESC_EEEEENS5_IJNSA_ILi64EEENSA_ILi96EEESF_EEENS_6half_tENS5_IJlSC_lEEESI_SJ_NS4_8TiledMMAINS4_8MMA_AtomIJNS4_20SM100_MMA_F16BF16_SSISI_SI_fLi64ELi96ELNS4_4UMMA5MajorE0ELSO_0ELNSN_7ScaleInE0ELSP_0EEEEEENS4_6LayoutINS5_IJSC_SC_SC_EEENS5_IJNSA_ILi0EEESU_SU_EEEEENS5_IJNS4_10UnderscoreESX_SX_EEEEENS4_13SM90_TMA_LOADENS4_14ComposedLayoutINS4_7SwizzleILi3ELi4ELi3EEENS4_18smem_ptr_flag_bitsILi16EEENSS_INS5_IJNSA_ILi8EEESF_EEENS5_IJSF_SC_EEEEEEEvNS4_8identityENS4_23SM90_TMA_LOAD_MULTICASTES1A_vS1B_EENS_8epilogue10collective18CollectiveEpilogueINS1E_23Sm100TmaWarpSpecializedILi3ELi2ELi16ELb1ELb0EEEJSH_NS5_IJNSS_ISF_SC_EENSS_INSA_ILi32EEESC_EEEEESI_SJ_SI_SJ_NS1E_6fusion15FusionCallbacksIS1I_NS1N_17LinearCombinationISI_fSI_fLNS_15FloatRoundStyleE2EEESH_S1M_JEEENS4_5SM1004TMEM4LOAD26SM100_TMEM_LOAD_16dp256b4xES10_NS11_INS12_ILi2ELi4ELi3EEES15_NSS_INS5_IJS16_S1K_EEENS5_IJS1K_SC_EEEEEEENS4_17SM75_U32x4_LDSM_NENS4_14SM90_TMA_STOREES21_NS4_17SM90_U32x4_STSM_NENS4_39AutoVectorizingCopyWithAssumedAlignmentILi128EEEEEEvvEEEEvNT_6ParamsE,"aw",@nobits
	.sectionflags	@""
	.align	16
	.zero		1024


//--------------------- .nv.shared.reserved.0     --------------------------
	.section	.nv.shared.reserved.0,"aw",@nobits
	.weak		__nv_reservedSMEM_offset_0_alias
	.size		__nv_reservedSMEM_offset_0_alias, 0, 64
	.other		__nv_reservedSMEM_offset_0_alias,@"STO_CUDA_RESERVED_SHARED STV_DEFAULT"
__nv_reservedSMEM_offset_0_alias:
	.zero		0
.nv.shared.reserved.0:
	.zero		64
	.weak		__nv_reservedSMEM_tcgen05_partition
	.type		__nv_reservedSMEM_tcgen05_partition,@object
	.size		__nv_reservedSMEM_tcgen05_partition,(.L_0 - __nv_reservedSMEM_tcgen05_partition)
__nv_reservedSMEM_tcgen05_partition:
	.zero		32
.L_0:


//--------------------- .nv.global                --------------------------
	.section	.nv.global,"aw",@nobits
.nv.global:
	.type		_ZN40_INTERNAL_46822599_4_k_cu_55fae943_143544cute1_E,@object
	.size		_ZN40_INTERNAL_46822599_4_k_cu_55fae943_143544cute1_E,(_ZN40_INTERNAL_46822599_4_k_cu_55fae943_143544cuda3std3__45__cpo6cbeginE - _ZN40_INTERNAL_46822599_4_k_cu_55fae943_143544cute1_E)
_ZN40_INTERNAL_46822599_4_k_cu_55fae943_143544cute1_E:
	.zero		1
	.type		_ZN40_INTERNAL_46822599_4_k_cu_55fae943_143544cuda3std3__45__cpo6cbeginE,@object
	.size		_ZN40_INTERNAL_46822599_4_k_cu_55fae943_143544cuda3std3__45__cpo6cbeginE,(_ZN40_INTERNAL_46822599_4_k_cu_55fae943_143544cuda3std3__48in_placeE - _ZN40_INTERNAL_46822599_4_k_cu_55fae943_143544cuda3std3__45__cpo6cbeginE)
_ZN40_INTERNAL_46822599_4_k_cu_55fae943_143544cuda3std3__45__cpo6cbeginE:
	.zero		1
	.type		_ZN40_INTERNAL_46822599_4_k_cu_55fae943_143544cuda3std3__48in_placeE,@object
	.size		_ZN40_INTERNAL_46822599_4_k_cu_55fae943_143544cuda3std3__48in_placeE,(_ZN40_INTERNAL_46822599_4_k_cu_55fae943_143544cuda3std6ranges3__45__cpo9iter_moveE - _ZN40_INTERNAL_46822599_4_k_cu_55fae943_143544cuda3std3__48in_placeE)
_ZN40_INTERNAL_46822599_4_k_cu_55fae943_143544cuda3std3__48in_placeE:
	.zero		1
	.type		_ZN40_INTERNAL_46822599_4_k_cu_55fae943_143544cuda3std6ranges3__45__cpo9iter_moveE,@object
	.size		_ZN40_INTERNAL_46822599_4_k_cu_55fae943_143544cuda3std6ranges3__45__cpo9iter_moveE,(_ZN40_INTERNAL_46822599_4_k_cu_55fae943_143544cuda3std3__45__cpo5beginE - _ZN40_INTERNAL_46822599_4_k_cu_55fae943_143544cuda3std6ranges3__45__cpo9iter_moveE)
_ZN40_INTERNAL_46822599_4_k_cu_55fae943_143544cuda3std6ranges3__45__cpo9iter_moveE:
	.zero		1
	.type		_ZN40_INTERNAL_46822599_4_k_cu_55fae943_143544cuda3std3__45__cpo5beginE,@object
	.size		_ZN40_INTERNAL_46822599_4_k_cu_55fae943_143544cuda3std3__45__cpo5beginE,(_ZN40_INTERNAL_46822599_4_k_cu_55fae943_143544cuda3std3__442_GLOBAL__N__46822599_4_k_cu_55fae943_143546ignoreE - _ZN40_INTERNAL_46822599_4_k_cu_55fae943_143544cuda3std3__45__cpo5beginE)
_ZN40_INTERNAL_46822599_4_k_cu_55fae943_143544cuda3std3__45__cpo5beginE:
	.zero		1
	.type		_ZN40_INTERNAL_46822599_4_k_cu_55fae943_143544cuda3std3__442_GLOBAL__N__46822599_4_k_cu_55fae943_143546ignoreE,@object
	.size		_ZN40_INTERNAL_46822599_4_k_cu_55fae943_143544cuda3std3__442_GLOBAL__N__46822599_4_k_cu_55fae943_143546ignoreE,(_ZN40_INTERNAL_46822599_4_k_cu_55fae943_143544cute7productE - _ZN40_INTERNAL_46822599_4_k_cu_55fae943_143544cuda3std3__442_GLOBAL__N__46822599_4_k_cu_55fae943_143546ignoreE)
_ZN40_INTERNAL_46822599_4_k_cu_55fae943_143544cuda3std3__442_GLOBAL__N__46822599_4_k_cu_55fae943_143546ignoreE:
	.zero		1
	.type		_ZN40_INTERNAL_46822599_4_k_cu_55fae943_143544cute7productE,@object
	.size		_ZN40_INTERNAL_46822599_4_k_cu_55fae943_143544cute7productE,(_ZN40_INTERNAL_46822599_4_k_cu_55fae943_143544cuda3std3__45__cpo3endE - _ZN40_INTERNAL_46822599_4_k_cu_55fae943_143544cute7productE)
_ZN40_INTERNAL_46822599_4_k_cu_55fae943_143544cute7productE:
	.zero		1
	.type		_ZN40_INTERNAL_46822599_4_k_cu_55fae943_143544cuda3std3__45__cpo3endE,@object
	.size		_ZN40_INTERNAL_46822599_4_k_cu_55fae943_143544cuda3std3__45__cpo3endE,(_ZN40_INTERNAL_46822599_4_k_cu_55fae943_143544cuda3std3__419piecewise_constructE - _ZN40_INTERNAL_46822599_4_k_cu_55fae943_143544cuda3std3__45__cpo3endE)
_ZN40_INTERNAL_46822599_4_k_cu_55fae943_143544cuda3std3__45__cpo3endE:
	.zero		1
	.type		_ZN40_INTERNAL_46822599_4_k_cu_55fae943_143544cuda3std3__419piecewise_constructE,@object
	.size		_ZN40_INTERNAL_46822599_4_k_cu_55fae943_143544cuda3std3__419piecewise_constructE,(_ZN40_INTERNAL_46822599_4_k_cu_55fae943_143544cuda3std3__45__cpo4cendE - _ZN40_INTERNAL_46822599_4_k_cu_55fae943_143544cuda3std3__419piecewise_constructE)
_ZN40_INTERNAL_46822599_4_k_cu_55fae943_143544cuda3std3__419piecewise_constructE:
	.zero		1
	.type		_ZN40_INTERNAL_46822599_4_k_cu_55fae943_143544cuda3std3__45__cpo4cendE,@object
	.size		_ZN40_INTERNAL_46822599_4_k_cu_55fae943_143544cuda3std3__45__cpo4cendE,(_ZN40_INTERNAL_46822599_4_k_cu_55fae943_143544cuda3std6ranges3__45__cpo4swapE - _ZN40_INTERNAL_46822599_4_k_cu_55fae943_143544cuda3std3__45__cpo4cendE)
_ZN40_INTERNAL_46822599_4_k_cu_55fae943_143544cuda3std3__45__cpo4cendE:
	.zero		1
	.type		_ZN40_INTERNAL_46822599_4_k_cu_55fae943_143544cuda3std6ranges3__45__cpo4swapE,@object
	.size		_ZN40_INTERNAL_46822599_4_k_cu_55fae943_143544cuda3std6ranges3__45__cpo4swapE,(.L_10 - _ZN40_INTERNAL_46822599_4_k_cu_55fae943_143544cuda3std6ranges3__45__cpo4swapE)
_ZN40_INTERNAL_46822599_4_k_cu_55fae943_143544cuda3std6ranges3__45__cpo4swapE:
	.zero		1
.L_10:


//--------------------- .nv.constant0._ZN7cutlass13device_kernelINS_4gemm6kernel13GemmUniversalIN4cute5tupleIJiiiiEEENS1_10collective13CollectiveMmaINS1_35MainloopSm100TmaUmmaWarpSpecializedILi10ELi2ELi4ENS5_IJNS4_1CILi2EEENSA_ILi1EEESC_EEEEENS5_IJNSA_ILi64EEENSA_ILi96EEESF_EEENS_6half_tENS5_IJlSC_lEEESI_SJ_NS4_8TiledMMAINS4_8MMA_AtomIJNS4_20SM100_MMA_F16BF16_SSISI_SI_fLi64ELi96ELNS4_4UMMA5MajorE0ELSO_0ELNSN_7ScaleInE0ELSP_0EEEEEENS4_6LayoutINS5_IJSC_SC_SC_EEENS5_IJNSA_ILi0EEESU_SU_EEEEENS5_IJNS4_10UnderscoreESX_SX_EEEEENS4_13SM90_TMA_LOADENS4_14ComposedLayoutINS4_7SwizzleILi3ELi4ELi3EEENS4_18smem_ptr_flag_bitsILi16EEENSS_INS5_IJNSA_ILi8EEESF_EEENS5_IJSF_SC_EEEEEEEvNS4_8identityENS4_23SM90_TMA_LOAD_MULTICASTES1A_vS1B_EENS_8epilogue10collective18CollectiveEpilogueINS1E_23Sm100TmaWarpSpecializedILi3ELi2ELi16ELb1ELb0EEEJSH_NS5_IJNSS_ISF_SC_EENSS_INSA_ILi32EEESC_EEEEESI_SJ_SI_SJ_NS1E_6fusion15FusionCallbacksIS1I_NS1N_17LinearCombinationISI_fSI_fLNS_15FloatRoundStyleE2EEESH_S1M_JEEENS4_5SM1004TMEM4LOAD26SM100_TMEM_LOAD_16dp256b4xES10_NS11_INS12_ILi2ELi4ELi3EEES15_NSS_INS5_IJS16_S1K_EEENS5_IJS1K_SC_EEEEEEENS4_17SM75_U32x4_LDSM_NENS4_14SM90_TMA_STOREES21_NS4_17SM90_U32x4_STSM_NENS4_39AutoVectorizingCopyWithAssumedAlignmentILi128EEEEEEvvEEEEvNT_6ParamsE --------------------------
	.section	.nv.constant0._ZN7cutlass13device_kernelINS_4gemm6kernel13GemmUniversalIN4cute5tupleIJiiiiEEENS1_10collective13CollectiveMmaINS1_35MainloopSm100TmaUmmaWarpSpecializedILi10ELi2ELi4ENS5_IJNS4_1CILi2EEENSA_ILi1EEESC_EEEEENS5_IJNSA_ILi64EEENSA_ILi96EEESF_EEENS_6half_tENS5_IJlSC_lEEESI_SJ_NS4_8TiledMMAINS4_8MMA_AtomIJNS4_20SM100_MMA_F16BF16_SSISI_SI_fLi64ELi96ELNS4_4UMMA5MajorE0ELSO_0ELNSN_7ScaleInE0ELSP_0EEEEEENS4_6LayoutINS5_IJSC_SC_SC_EEENS5_IJNSA_ILi0EEESU_SU_EEEEENS5_IJNS4_10UnderscoreESX_SX_EEEEENS4_13SM90_TMA_LOADENS4_14ComposedLayoutINS4_7SwizzleILi3ELi4ELi3EEENS4_18smem_ptr_flag_bitsILi16EEENSS_INS5_IJNSA_ILi8EEESF_EEENS5_IJSF_SC_EEEEEEEvNS4_8identityENS4_23SM90_TMA_LOAD_MULTICASTES1A_vS1B_EENS_8epilogue10collective18CollectiveEpilogueINS1E_23Sm100TmaWarpSpecializedILi3ELi2ELi16ELb1ELb0EEEJSH_NS5_IJNSS_ISF_SC_EENSS_INSA_ILi32EEESC_EEEEESI_SJ_SI_SJ_NS1E_6fusion15FusionCallbacksIS1I_NS1N_17LinearCombinationISI_fSI_fLNS_15FloatRoundStyleE2EEESH_S1M_JEEENS4_5SM1004TMEM4LOAD26SM100_TMEM_LOAD_16dp256b4xES10_NS11_INS12_ILi2ELi4ELi3EEES15_NSS_INS5_IJS16_S1K_EEENS5_IJS1K_SC_EEEEEEENS4_17SM75_U32x4_LDSM_NENS4_14SM90_TMA_STOREES21_NS4_17SM90_U32x4_STSM_NENS4_39AutoVectorizingCopyWithAssumedAlignmentILi128EEEEEEvvEEEEvNT_6ParamsE,"a",@progbits
	.sectionflags	@""
	.align	4
.nv.constant0._ZN7cutlass13device_kernelINS_4gemm6kernel13GemmUniversalIN4cute5tupleIJiiiiEEENS1_10collective13CollectiveMmaINS1_35MainloopSm100TmaUmmaWarpSpecializedILi10ELi2ELi4ENS5_IJNS4_1CILi2EEENSA_ILi1EEESC_EEEEENS5_IJNSA_ILi64EEENSA_ILi96EEESF_EEENS_6half_tENS5_IJlSC_lEEESI_SJ_NS4_8TiledMMAINS4_8MMA_AtomIJNS4_20SM100_MMA_F16BF16_SSISI_SI_fLi64ELi96ELNS4_4UMMA5MajorE0ELSO_0ELNSN_7ScaleInE0ELSP_0EEEEEENS4_6LayoutINS5_IJSC_SC_SC_EEENS5_IJNSA_ILi0EEESU_SU_EEEEENS5_IJNS4_10UnderscoreESX_SX_EEEEENS4_13SM90_TMA_LOADENS4_14ComposedLayoutINS4_7SwizzleILi3ELi4ELi3EEENS4_18smem_ptr_flag_bitsILi16EEENSS_INS5_IJNSA_ILi8EEESF_EEENS5_IJSF_SC_EEEEEEEvNS4_8identityENS4_23SM90_TMA_LOAD_MULTICASTES1A_vS1B_EENS_8epilogue10collective18CollectiveEpilogueINS1E_23Sm100TmaWarpSpecializedILi3ELi2ELi16ELb1ELb0EEEJSH_NS5_IJNSS_ISF_SC_EENSS_INSA_ILi32EEESC_EEEEESI_SJ_SI_SJ_NS1E_6fusion15FusionCallbacksIS1I_NS1N_17LinearCombinationISI_fSI_fLNS_15FloatRoundStyleE2EEESH_S1M_JEEENS4_5SM1004TMEM4LOAD26SM100_TMEM_LOAD_16dp256b4xES10_NS11_INS12_ILi2ELi4ELi3EEES15_NSS_INS5_IJS16_S1K_EEENS5_IJS1K_SC_EEEEEEENS4_17SM75_U32x4_LDSM_NENS4_14SM90_TMA_STOREES21_NS4_17SM90_U32x4_STSM_NENS4_39AutoVectorizingCopyWithAssumedAlignmentILi128EEEEEEvvEEEEvNT_6ParamsE:
	.zero		2944


//--------------------- SYMBOLS --------------------------

	.type		.nv.reservedSmem.offset0,@object
	.size		.nv.reservedSmem.offset0,0x4
	.type		.nv.reservedSmem.cap,@object
	.size		.nv.reservedSmem.cap,0x4
	.type		__assertfail,@function
